//
// Generated by NVIDIA NVVM Compiler
//
// Compiler Build ID: CL-36424714
// Cuda compilation tools, release 13.0, V13.0.88
// Based on NVVM 20.0.0
//

.version 9.0
.target sm_100
.address_size 64

	// .globl	_Z26histogram_optimized_kernelPKiPiii
.extern .shared .align 16 .b8 sharedMem[];

.visible .entry _Z26histogram_optimized_kernelPKiPiii(
	.param .u64 .ptr .align 1 _Z26histogram_optimized_kernelPKiPiii_param_0,
	.param .u64 .ptr .align 1 _Z26histogram_optimized_kernelPKiPiii_param_1,
	.param .u32 _Z26histogram_optimized_kernelPKiPiii_param_2,
	.param .u32 _Z26histogram_optimized_kernelPKiPiii_param_3
)
{
	.reg .pred 	%p<92>;
	.reg .b32 	%r<521>;
	.reg .b64 	%rd<15>;

	ld.param.u64 	%rd5, [_Z26histogram_optimized_kernelPKiPiii_param_0];
	ld.param.u64 	%rd6, [_Z26histogram_optimized_kernelPKiPiii_param_1];
	ld.param.u32 	%r204, [_Z26histogram_optimized_kernelPKiPiii_param_2];
	ld.param.u32 	%r205, [_Z26histogram_optimized_kernelPKiPiii_param_3];
	cvta.to.global.u64 	%rd1, %rd5;
	mov.u32 	%r1, %ntid.x;
	mov.u32 	%r207, %ntid.y;
	mul.lo.s32 	%r2, %r1, %r207;
	shl.b32 	%r3, %r2, 2;
	shr.u32 	%r4, %r2, 5;
	shl.b32 	%r5, %r2, 4;
	setp.lt.s32 	%p1, %r205, 2;
	mov.b32 	%r441, 10;
	@%p1 bra 	$L__BB0_4;
	mov.b32 	%r439, 0;
	mov.u32 	%r440, %r205;
$L__BB0_2:
	mov.u32 	%r6, %r439;
	add.s32 	%r439, %r6, 1;
	shr.u32 	%r9, %r440, 1;
	setp.gt.u32 	%p2, %r440, 3;
	mov.u32 	%r440, %r9;
	@%p2 bra 	$L__BB0_2;
	sub.s32 	%r441, 9, %r6;
$L__BB0_4:
	shl.b32 	%r209, %r3, 2;
	mov.u32 	%r452, sharedMem;
	add.s32 	%r455, %r452, %r209;
	add.s32 	%r13, %r455, %r5;
	mov.u32 	%r211, %tid.x;
	mov.u32 	%r212, %tid.y;
	mad.lo.s32 	%r14, %r212, %r1, %r211;
	shr.u32 	%r15, %r14, 5;
	and.b32  	%r16, %r14, 31;
	mul.lo.s32 	%r17, %r205, %r4;
	setp.ge.s32 	%p3, %r16, %r17;
	@%p3 bra 	$L__BB0_17;
	not.b32 	%r213, %r16;
	add.s32 	%r214, %r17, %r213;
	shr.u32 	%r215, %r214, 5;
	add.s32 	%r18, %r215, 1;
	and.b32  	%r19, %r18, 15;
	setp.lt.u32 	%p4, %r214, 480;
	mov.u32 	%r444, %r16;
	@%p4 bra 	$L__BB0_8;
	and.b32  	%r20, %r18, 268435440;
	mov.b32 	%r443, 0;
	mov.u32 	%r444, %r16;
$L__BB0_7:
	.pragma "nounroll";
	shl.b32 	%r217, %r444, 2;
	add.s32 	%r218, %r13, %r217;
	mov.b32 	%r219, 0;
	st.shared.u32 	[%r218], %r219;
	st.shared.u32 	[%r218+128], %r219;
	st.shared.u32 	[%r218+256], %r219;
	st.shared.u32 	[%r218+384], %r219;
	st.shared.u32 	[%r218+512], %r219;
	st.shared.u32 	[%r218+640], %r219;
	st.shared.u32 	[%r218+768], %r219;
	st.shared.u32 	[%r218+896], %r219;
	st.shared.u32 	[%r218+1024], %r219;
	st.shared.u32 	[%r218+1152], %r219;
	st.shared.u32 	[%r218+1280], %r219;
	st.shared.u32 	[%r218+1408], %r219;
	st.shared.u32 	[%r218+1536], %r219;
	st.shared.u32 	[%r218+1664], %r219;
	st.shared.u32 	[%r218+1792], %r219;
	st.shared.u32 	[%r218+1920], %r219;
	add.s32 	%r444, %r444, 512;
	add.s32 	%r443, %r443, 16;
	setp.ne.s32 	%p5, %r443, %r20;
	@%p5 bra 	$L__BB0_7;
$L__BB0_8:
	setp.eq.s32 	%p6, %r19, 0;
	@%p6 bra 	$L__BB0_17;
	and.b32  	%r26, %r18, 7;
	setp.lt.u32 	%p7, %r19, 8;
	@%p7 bra 	$L__BB0_11;
	shl.b32 	%r220, %r444, 2;
	add.s32 	%r221, %r13, %r220;
	mov.b32 	%r222, 0;
	st.shared.u32 	[%r221], %r222;
	st.shared.u32 	[%r221+128], %r222;
	st.shared.u32 	[%r221+256], %r222;
	st.shared.u32 	[%r221+384], %r222;
	st.shared.u32 	[%r221+512], %r222;
	st.shared.u32 	[%r221+640], %r222;
	st.shared.u32 	[%r221+768], %r222;
	st.shared.u32 	[%r221+896], %r222;
	add.s32 	%r444, %r444, 256;
$L__BB0_11:
	setp.eq.s32 	%p8, %r26, 0;
	@%p8 bra 	$L__BB0_17;
	and.b32  	%r29, %r18, 3;
	setp.lt.u32 	%p9, %r26, 4;
	@%p9 bra 	$L__BB0_14;
	shl.b32 	%r223, %r444, 2;
	add.s32 	%r224, %r13, %r223;
	mov.b32 	%r225, 0;
	st.shared.u32 	[%r224], %r225;
	st.shared.u32 	[%r224+128], %r225;
	st.shared.u32 	[%r224+256], %r225;
	st.shared.u32 	[%r224+384], %r225;
	add.s32 	%r444, %r444, 128;
$L__BB0_14:
	setp.eq.s32 	%p10, %r29, 0;
	@%p10 bra 	$L__BB0_17;
	mov.b32 	%r448, 0;
$L__BB0_16:
	.pragma "nounroll";
	shl.b32 	%r227, %r444, 2;
	add.s32 	%r228, %r13, %r227;
	mov.b32 	%r229, 0;
	st.shared.u32 	[%r228], %r229;
	add.s32 	%r444, %r444, 32;
	add.s32 	%r448, %r448, 1;
	setp.ne.s32 	%p11, %r448, %r29;
	@%p11 bra 	$L__BB0_16;
$L__BB0_17:
	bar.sync 	0;
	mov.u32 	%r230, %nctaid.x;
	mul.lo.s32 	%r36, %r3, %r230;
	mov.u32 	%r37, %ctaid.x;
	mul.lo.s32 	%r38, %r3, %r37;
	setp.ge.s32 	%p12, %r38, %r204;
	@%p12 bra 	$L__BB0_27;
	shl.b32 	%r39, %r14, 2;
	add.s32 	%r40, %r38, %r39;
	add.s32 	%r231, %r40, 3;
	setp.ge.s32 	%p13, %r231, %r204;
	@%p13 bra 	$L__BB0_20;
	shl.b32 	%r240, %r14, 4;
	mul.wide.s32 	%rd9, %r40, 4;
	add.s64 	%rd8, %rd5, %rd9;
	// begin inline asm
	cp.async.cg.shared.global [%r240], [%rd8], 16;

	// end inline asm
	bra.uni 	$L__BB0_27;
$L__BB0_20:
	setp.ge.s32 	%p14, %r40, %r204;
	mul.wide.s32 	%rd7, %r40, 4;
	add.s64 	%rd2, %rd1, %rd7;
	mov.b32 	%r449, -1;
	@%p14 bra 	$L__BB0_22;
	ld.global.u32 	%r449, [%rd2];
$L__BB0_22:
	shl.b32 	%r234, %r39, 2;
	mov.u32 	%r235, sharedMem;
	add.s32 	%r43, %r235, %r234;
	st.shared.u32 	[%r43], %r449;
	add.s32 	%r236, %r40, 1;
	setp.ge.s32 	%p15, %r236, %r204;
	mov.b32 	%r450, -1;
	@%p15 bra 	$L__BB0_24;
	ld.global.u32 	%r450, [%rd2+4];
$L__BB0_24:
	st.shared.u32 	[%r43+4], %r450;
	add.s32 	%r238, %r40, 2;
	setp.ge.s32 	%p16, %r238, %r204;
	mov.b32 	%r451, -1;
	@%p16 bra 	$L__BB0_26;
	ld.global.u32 	%r451, [%rd2+8];
$L__BB0_26:
	mov.b32 	%r239, -1;
	st.shared.v2.u32 	[%r43+8], {%r451, %r239};
$L__BB0_27:
	// begin inline asm
	cp.async.commit_group;

	// end inline asm
	// begin inline asm
	cp.async.wait_group 0;

	// end inline asm
	bar.sync 	0;
	add.s32 	%r453, %r38, %r36;
	setp.ge.s32 	%p17, %r453, %r204;
	@%p17 bra 	$L__BB0_31;
	shl.b32 	%r49, %r14, 2;
	mul.lo.s32 	%r50, %r205, %r15;
	add.s32 	%r243, %r14, %r2;
	max.u32 	%r244, %r3, %r243;
	setp.lt.u32 	%p18, %r243, %r3;
	selp.u32 	%r245, 1, 0, %p18;
	add.s32 	%r246, %r243, %r245;
	sub.s32 	%r247, %r244, %r246;
	div.u32 	%r248, %r247, %r2;
	add.s32 	%r51, %r248, %r245;
	add.s32 	%r249, %r51, 1;
	and.b32  	%r52, %r249, 3;
	and.b32  	%r53, %r249, -4;
	mov.u32 	%r454, sharedMem;
$L__BB0_29:
	mov.u32 	%r60, %r454;
	add.s32 	%r62, %r453, %r49;
	add.s32 	%r250, %r62, 3;
	setp.ge.s32 	%p19, %r250, %r204;
	@%p19 bra 	$L__BB0_37;
	mul.wide.s32 	%rd12, %r62, 4;
	add.s64 	%rd11, %rd5, %rd12;
	shl.b32 	%r259, %r2, 4;
	shl.b32 	%r260, %r14, 4;
	add.s32 	%r258, %r259, %r260;
	// begin inline asm
	cp.async.cg.shared.global [%r258], [%rd11], 16;

	// end inline asm
	bra.uni 	$L__BB0_44;
$L__BB0_31:
	setp.ge.u32 	%p52, %r14, %r3;
	mov.b32 	%r493, 0;
	mov.b32 	%r492, -1;
	@%p52 bra 	$L__BB0_115;
	mul.lo.s32 	%r55, %r205, %r15;
	add.s32 	%r323, %r14, %r2;
	max.u32 	%r324, %r3, %r323;
	setp.lt.u32 	%p53, %r323, %r3;
	selp.u32 	%r325, 1, 0, %p53;
	add.s32 	%r326, %r323, %r325;
	sub.s32 	%r327, %r324, %r326;
	div.u32 	%r328, %r327, %r2;
	add.s32 	%r329, %r328, %r325;
	add.s32 	%r56, %r329, 1;
	and.b32  	%r57, %r56, 3;
	setp.lt.u32 	%p54, %r329, 3;
	mov.b32 	%r492, -1;
	mov.b32 	%r493, 0;
	mov.u32 	%r496, %r14;
	@%p54 bra 	$L__BB0_107;
	and.b32  	%r58, %r56, -4;
	mov.b32 	%r492, -1;
	mov.b32 	%r493, 0;
	mov.u32 	%r496, %r14;
	mov.u32 	%r485, %r493;
$L__BB0_34:
	.pragma "nounroll";
	shl.b32 	%r332, %r496, 2;
	add.s32 	%r126, %r452, %r332;
	ld.shared.u32 	%r127, [%r126];
	setp.lt.s32 	%p55, %r127, 0;
	mov.u32 	%r486, %r492;
	mov.u32 	%r487, %r493;
	@%p55 bra 	$L__BB0_91;
	shr.u32 	%r486, %r127, %r441;
	setp.ne.s32 	%p56, %r486, %r492;
	@%p56 bra 	$L__BB0_89;
	add.s32 	%r487, %r493, 1;
	mov.u32 	%r486, %r492;
	bra.uni 	$L__BB0_91;
$L__BB0_37:
	setp.ge.s32 	%p20, %r62, %r204;
	mul.wide.s32 	%rd10, %r62, 4;
	add.s64 	%rd3, %rd1, %rd10;
	mov.b32 	%r456, -1;
	@%p20 bra 	$L__BB0_39;
	ld.global.u32 	%r456, [%rd3];
$L__BB0_39:
	shl.b32 	%r253, %r49, 2;
	add.s32 	%r65, %r455, %r253;
	st.shared.u32 	[%r65], %r456;
	add.s32 	%r254, %r62, 1;
	setp.ge.s32 	%p21, %r254, %r204;
	mov.b32 	%r457, -1;
	@%p21 bra 	$L__BB0_41;
	ld.global.u32 	%r457, [%rd3+4];
$L__BB0_41:
	st.shared.u32 	[%r65+4], %r457;
	add.s32 	%r256, %r62, 2;
	setp.ge.s32 	%p22, %r256, %r204;
	mov.b32 	%r458, -1;
	@%p22 bra 	$L__BB0_43;
	ld.global.u32 	%r458, [%rd3+8];
$L__BB0_43:
	st.shared.u32 	[%r65+8], %r458;
	mov.b32 	%r257, -1;
	st.shared.u32 	[%r65+12], %r257;
$L__BB0_44:
	setp.ge.u32 	%p23, %r14, %r3;
	// begin inline asm
	cp.async.commit_group;

	// end inline asm
	// begin inline asm
	cp.async.wait_group 0;

	// end inline asm
	bar.sync 	0;
	mov.b32 	%r481, 0;
	mov.b32 	%r480, -1;
	@%p23 bra 	$L__BB0_86;
	setp.lt.u32 	%p24, %r51, 3;
	mov.b32 	%r469, -1;
	mov.b32 	%r470, 0;
	mov.u32 	%r473, %r14;
	@%p24 bra 	$L__BB0_68;
	mov.b32 	%r469, -1;
	mov.b32 	%r470, 0;
	mov.u32 	%r473, %r14;
	mov.u32 	%r462, %r470;
$L__BB0_47:
	.pragma "nounroll";
	shl.b32 	%r268, %r473, 2;
	add.s32 	%r74, %r60, %r268;
	ld.shared.u32 	%r75, [%r74];
	setp.lt.s32 	%p25, %r75, 0;
	mov.u32 	%r463, %r469;
	mov.u32 	%r464, %r470;
	@%p25 bra 	$L__BB0_52;
	shr.u32 	%r463, %r75, %r441;
	setp.ne.s32 	%p26, %r463, %r469;
	@%p26 bra 	$L__BB0_50;
	add.s32 	%r464, %r470, 1;
	mov.u32 	%r463, %r469;
	bra.uni 	$L__BB0_52;
$L__BB0_50:
	setp.lt.s32 	%p27, %r470, 1;
	mov.b32 	%r464, 1;
	@%p27 bra 	$L__BB0_52;
	add.s32 	%r271, %r469, %r50;
	shl.b32 	%r272, %r271, 2;
	add.s32 	%r273, %r13, %r272;
	atom.shared.add.u32 	%r274, [%r273], %r470;
$L__BB0_52:
	add.s32 	%r80, %r74, %r3;
	ld.shared.u32 	%r81, [%r80];
	setp.lt.s32 	%p28, %r81, 0;
	mov.u32 	%r465, %r463;
	mov.u32 	%r466, %r464;
	@%p28 bra 	$L__BB0_57;
	shr.u32 	%r465, %r81, %r441;
	setp.eq.s32 	%p29, %r465, %r463;
	@%p29 bra 	$L__BB0_56;
	setp.lt.s32 	%p30, %r464, 1;
	mov.b32 	%r466, 1;
	@%p30 bra 	$L__BB0_57;
	add.s32 	%r277, %r463, %r50;
	shl.b32 	%r278, %r277, 2;
	add.s32 	%r279, %r13, %r278;
	atom.shared.add.u32 	%r280, [%r279], %r464;
	bra.uni 	$L__BB0_57;
$L__BB0_56:
	add.s32 	%r466, %r464, 1;
	mov.u32 	%r465, %r463;
$L__BB0_57:
	add.s32 	%r86, %r80, %r3;
	ld.shared.u32 	%r87, [%r86];
	setp.lt.s32 	%p31, %r87, 0;
	mov.u32 	%r467, %r465;
	mov.u32 	%r468, %r466;
	@%p31 bra 	$L__BB0_62;
	shr.u32 	%r467, %r87, %r441;
	setp.eq.s32 	%p32, %r467, %r465;
	@%p32 bra 	$L__BB0_61;
	setp.lt.s32 	%p33, %r466, 1;
	mov.b32 	%r468, 1;
	@%p33 bra 	$L__BB0_62;
	add.s32 	%r283, %r465, %r50;
	shl.b32 	%r284, %r283, 2;
	add.s32 	%r285, %r13, %r284;
	atom.shared.add.u32 	%r286, [%r285], %r466;
	bra.uni 	$L__BB0_62;
$L__BB0_61:
	add.s32 	%r468, %r466, 1;
	mov.u32 	%r467, %r465;
$L__BB0_62:
	add.s32 	%r287, %r86, %r3;
	ld.shared.u32 	%r92, [%r287];
	setp.lt.s32 	%p34, %r92, 0;
	mov.u32 	%r469, %r467;
	mov.u32 	%r470, %r468;
	@%p34 bra 	$L__BB0_67;
	shr.u32 	%r469, %r92, %r441;
	setp.eq.s32 	%p35, %r469, %r467;
	@%p35 bra 	$L__BB0_66;
	setp.lt.s32 	%p36, %r468, 1;
	mov.b32 	%r470, 1;
	@%p36 bra 	$L__BB0_67;
	add.s32 	%r290, %r467, %r50;
	shl.b32 	%r291, %r290, 2;
	add.s32 	%r292, %r13, %r291;
	atom.shared.add.u32 	%r293, [%r292], %r468;
	bra.uni 	$L__BB0_67;
$L__BB0_66:
	add.s32 	%r470, %r468, 1;
	mov.u32 	%r469, %r467;
$L__BB0_67:
	add.s32 	%r473, %r3, %r473;
	add.s32 	%r462, %r462, 4;
	setp.ne.s32 	%p37, %r462, %r53;
	@%p37 bra 	$L__BB0_47;
$L__BB0_68:
	setp.eq.s32 	%p38, %r52, 0;
	mov.u32 	%r480, %r469;
	mov.u32 	%r481, %r470;
	@%p38 bra 	$L__BB0_86;
	shl.b32 	%r294, %r473, 2;
	add.s32 	%r104, %r60, %r294;
	ld.shared.u32 	%r105, [%r104];
	setp.lt.s32 	%p39, %r105, 0;
	mov.u32 	%r480, %r469;
	mov.u32 	%r481, %r470;
	@%p39 bra 	$L__BB0_74;
	shr.u32 	%r480, %r105, %r441;
	setp.eq.s32 	%p40, %r480, %r469;
	@%p40 bra 	$L__BB0_73;
	setp.lt.s32 	%p41, %r470, 1;
	mov.b32 	%r481, 1;
	@%p41 bra 	$L__BB0_74;
	add.s32 	%r297, %r469, %r50;
	shl.b32 	%r298, %r297, 2;
	add.s32 	%r299, %r13, %r298;
	atom.shared.add.u32 	%r300, [%r299], %r470;
	bra.uni 	$L__BB0_74;
$L__BB0_73:
	add.s32 	%r481, %r470, 1;
	mov.u32 	%r480, %r469;
$L__BB0_74:
	setp.eq.s32 	%p42, %r52, 1;
	@%p42 bra 	$L__BB0_86;
	add.s32 	%r110, %r104, %r3;
	ld.shared.u32 	%r111, [%r110];
	setp.lt.s32 	%p43, %r111, 0;
	mov.u32 	%r478, %r480;
	mov.u32 	%r479, %r481;
	@%p43 bra 	$L__BB0_80;
	shr.u32 	%r478, %r111, %r441;
	setp.eq.s32 	%p44, %r478, %r480;
	@%p44 bra 	$L__BB0_79;
	setp.lt.s32 	%p45, %r481, 1;
	mov.b32 	%r479, 1;
	@%p45 bra 	$L__BB0_80;
	add.s32 	%r303, %r480, %r50;
	shl.b32 	%r304, %r303, 2;
	add.s32 	%r305, %r13, %r304;
	atom.shared.add.u32 	%r306, [%r305], %r481;
	bra.uni 	$L__BB0_80;
$L__BB0_79:
	add.s32 	%r479, %r481, 1;
	mov.u32 	%r478, %r480;
$L__BB0_80:
	setp.eq.s32 	%p46, %r52, 2;
	mov.u32 	%r480, %r478;
	mov.u32 	%r481, %r479;
	@%p46 bra 	$L__BB0_86;
	add.s32 	%r307, %r110, %r3;
	ld.shared.u32 	%r116, [%r307];
	setp.lt.s32 	%p47, %r116, 0;
	mov.u32 	%r480, %r478;
	mov.u32 	%r481, %r479;
	@%p47 bra 	$L__BB0_86;
	shr.u32 	%r480, %r116, %r441;
	setp.eq.s32 	%p48, %r480, %r478;
	@%p48 bra 	$L__BB0_85;
	setp.lt.s32 	%p49, %r479, 1;
	mov.b32 	%r481, 1;
	@%p49 bra 	$L__BB0_86;
	add.s32 	%r310, %r478, %r50;
	shl.b32 	%r311, %r310, 2;
	add.s32 	%r312, %r13, %r311;
	atom.shared.add.u32 	%r313, [%r312], %r479;
	bra.uni 	$L__BB0_86;
$L__BB0_85:
	add.s32 	%r481, %r479, 1;
	mov.u32 	%r480, %r478;
$L__BB0_86:
	setp.lt.s32 	%p50, %r481, 1;
	@%p50 bra 	$L__BB0_88;
	add.s32 	%r314, %r480, %r50;
	shl.b32 	%r315, %r314, 2;
	add.s32 	%r316, %r13, %r315;
	atom.shared.add.u32 	%r317, [%r316], %r481;
$L__BB0_88:
	bar.sync 	0;
	bar.sync 	0;
	add.s32 	%r453, %r453, %r36;
	setp.lt.s32 	%p51, %r453, %r204;
	mov.u32 	%r452, %r455;
	mov.u32 	%r454, %r455;
	mov.u32 	%r455, %r60;
	@%p51 bra 	$L__BB0_29;
	bra.uni 	$L__BB0_31;
$L__BB0_89:
	setp.lt.s32 	%p57, %r493, 1;
	mov.b32 	%r487, 1;
	@%p57 bra 	$L__BB0_91;
	add.s32 	%r335, %r492, %r55;
	shl.b32 	%r336, %r335, 2;
	add.s32 	%r337, %r13, %r336;
	atom.shared.add.u32 	%r338, [%r337], %r493;
$L__BB0_91:
	add.s32 	%r132, %r126, %r3;
	ld.shared.u32 	%r133, [%r132];
	setp.lt.s32 	%p58, %r133, 0;
	mov.u32 	%r488, %r486;
	mov.u32 	%r489, %r487;
	@%p58 bra 	$L__BB0_96;
	shr.u32 	%r488, %r133, %r441;
	setp.eq.s32 	%p59, %r488, %r486;
	@%p59 bra 	$L__BB0_95;
	setp.lt.s32 	%p60, %r487, 1;
	mov.b32 	%r489, 1;
	@%p60 bra 	$L__BB0_96;
	add.s32 	%r341, %r486, %r55;
	shl.b32 	%r342, %r341, 2;
	add.s32 	%r343, %r13, %r342;
	atom.shared.add.u32 	%r344, [%r343], %r487;
	bra.uni 	$L__BB0_96;
$L__BB0_95:
	add.s32 	%r489, %r487, 1;
	mov.u32 	%r488, %r486;
$L__BB0_96:
	add.s32 	%r138, %r132, %r3;
	ld.shared.u32 	%r139, [%r138];
	setp.lt.s32 	%p61, %r139, 0;
	mov.u32 	%r490, %r488;
	mov.u32 	%r491, %r489;
	@%p61 bra 	$L__BB0_101;
	shr.u32 	%r490, %r139, %r441;
	setp.eq.s32 	%p62, %r490, %r488;
	@%p62 bra 	$L__BB0_100;
	setp.lt.s32 	%p63, %r489, 1;
	mov.b32 	%r491, 1;
	@%p63 bra 	$L__BB0_101;
	add.s32 	%r347, %r488, %r55;
	shl.b32 	%r348, %r347, 2;
	add.s32 	%r349, %r13, %r348;
	atom.shared.add.u32 	%r350, [%r349], %r489;
	bra.uni 	$L__BB0_101;
$L__BB0_100:
	add.s32 	%r491, %r489, 1;
	mov.u32 	%r490, %r488;
$L__BB0_101:
	add.s32 	%r351, %r138, %r3;
	ld.shared.u32 	%r144, [%r351];
	setp.lt.s32 	%p64, %r144, 0;
	mov.u32 	%r492, %r490;
	mov.u32 	%r493, %r491;
	@%p64 bra 	$L__BB0_106;
	shr.u32 	%r492, %r144, %r441;
	setp.eq.s32 	%p65, %r492, %r490;
	@%p65 bra 	$L__BB0_105;
	setp.lt.s32 	%p66, %r491, 1;
	mov.b32 	%r493, 1;
	@%p66 bra 	$L__BB0_106;
	add.s32 	%r354, %r490, %r55;
	shl.b32 	%r355, %r354, 2;
	add.s32 	%r356, %r13, %r355;
	atom.shared.add.u32 	%r357, [%r356], %r491;
	bra.uni 	$L__BB0_106;
$L__BB0_105:
	add.s32 	%r493, %r491, 1;
	mov.u32 	%r492, %r490;
$L__BB0_106:
	add.s32 	%r496, %r3, %r496;
	add.s32 	%r485, %r485, 4;
	setp.ne.s32 	%p67, %r485, %r58;
	@%p67 bra 	$L__BB0_34;
$L__BB0_107:
	setp.eq.s32 	%p68, %r57, 0;
	@%p68 bra 	$L__BB0_115;
	mov.b32 	%r502, 0;
$L__BB0_109:
	.pragma "nounroll";
	mov.u32 	%r158, %r492;
	mov.u32 	%r157, %r493;
	shl.b32 	%r359, %r496, 2;
	add.s32 	%r360, %r452, %r359;
	ld.shared.u32 	%r160, [%r360];
	setp.lt.s32 	%p69, %r160, 0;
	@%p69 bra 	$L__BB0_114;
	shr.u32 	%r492, %r160, %r441;
	setp.eq.s32 	%p70, %r492, %r158;
	@%p70 bra 	$L__BB0_113;
	setp.lt.s32 	%p71, %r157, 1;
	mov.b32 	%r493, 1;
	@%p71 bra 	$L__BB0_114;
	add.s32 	%r363, %r158, %r55;
	shl.b32 	%r364, %r363, 2;
	add.s32 	%r365, %r13, %r364;
	atom.shared.add.u32 	%r366, [%r365], %r157;
	bra.uni 	$L__BB0_114;
$L__BB0_113:
	add.s32 	%r493, %r157, 1;
	mov.u32 	%r492, %r158;
$L__BB0_114:
	add.s32 	%r496, %r496, %r2;
	add.s32 	%r502, %r502, 1;
	setp.ne.s32 	%p72, %r502, %r57;
	@%p72 bra 	$L__BB0_109;
$L__BB0_115:
	setp.lt.s32 	%p73, %r493, 1;
	@%p73 bra 	$L__BB0_117;
	mad.lo.s32 	%r367, %r205, %r15, %r492;
	shl.b32 	%r368, %r367, 2;
	add.s32 	%r369, %r13, %r368;
	atom.shared.add.u32 	%r370, [%r369], %r493;
$L__BB0_117:
	bar.sync 	0;
	setp.gt.u32 	%p74, %r14, 31;
	setp.ge.s32 	%p75, %r16, %r205;
	or.pred  	%p76, %p74, %p75;
	@%p76 bra 	$L__BB0_134;
	mul.lo.s32 	%r169, %r205, %r37;
	shr.u32 	%r371, %r2, 5;
	max.u32 	%r372, %r371, 1;
	and.b32  	%r170, %r372, 7;
	add.s32 	%r171, %r170, -1;
	and.b32  	%r172, %r372, 3;
	and.b32  	%r173, %r372, 131064;
	and.b32  	%r174, %r372, 1;
	and.b32  	%r373, %r372, 134217720;
	neg.s32 	%r175, %r373;
	shl.b32 	%r374, %r2, 5;
	mov.u32 	%r375, sharedMem;
	add.s32 	%r176, %r375, %r374;
	shl.b32 	%r177, %r205, 5;
	shl.b32 	%r178, %r205, 2;
	cvta.to.global.u64 	%rd4, %rd6;
	mov.u32 	%r507, %r16;
$L__BB0_119:
	setp.lt.u32 	%p77, %r2, 32;
	mov.b32 	%r520, 0;
	@%p77 bra 	$L__BB0_131;
	setp.lt.u32 	%p78, %r2, 256;
	mov.b32 	%r512, 0;
	mov.u32 	%r520, %r512;
	@%p78 bra 	$L__BB0_123;
	shl.b32 	%r380, %r507, 2;
	add.s32 	%r517, %r176, %r380;
	mov.b32 	%r520, 0;
	mov.u32 	%r518, %r175;
$L__BB0_122:
	.pragma "nounroll";
	ld.shared.u32 	%r381, [%r517];
	add.s32 	%r382, %r381, %r520;
	add.s32 	%r383, %r517, %r178;
	ld.shared.u32 	%r384, [%r383];
	add.s32 	%r385, %r384, %r382;
	add.s32 	%r386, %r383, %r178;
	ld.shared.u32 	%r387, [%r386];
	add.s32 	%r388, %r387, %r385;
	add.s32 	%r389, %r386, %r178;
	ld.shared.u32 	%r390, [%r389];
	add.s32 	%r391, %r390, %r388;
	add.s32 	%r392, %r389, %r178;
	ld.shared.u32 	%r393, [%r392];
	add.s32 	%r394, %r393, %r391;
	add.s32 	%r395, %r392, %r178;
	ld.shared.u32 	%r396, [%r395];
	add.s32 	%r397, %r396, %r394;
	add.s32 	%r398, %r395, %r178;
	ld.shared.u32 	%r399, [%r398];
	add.s32 	%r400, %r399, %r397;
	add.s32 	%r401, %r398, %r178;
	ld.shared.u32 	%r402, [%r401];
	add.s32 	%r520, %r402, %r400;
	add.s32 	%r518, %r518, 8;
	add.s32 	%r517, %r517, %r177;
	setp.eq.s32 	%p79, %r518, 0;
	mov.u32 	%r512, %r173;
	@%p79 bra 	$L__BB0_123;
	bra.uni 	$L__BB0_122;
$L__BB0_123:
	setp.eq.s32 	%p80, %r170, 0;
	@%p80 bra 	$L__BB0_131;
	setp.lt.u32 	%p81, %r171, 3;
	@%p81 bra 	$L__BB0_126;
	mad.lo.s32 	%r404, %r512, %r205, %r507;
	shl.b32 	%r405, %r404, 2;
	add.s32 	%r406, %r13, %r405;
	ld.shared.u32 	%r407, [%r406];
	add.s32 	%r408, %r407, %r520;
	add.s32 	%r409, %r406, %r178;
	ld.shared.u32 	%r410, [%r409];
	add.s32 	%r411, %r410, %r408;
	add.s32 	%r412, %r409, %r178;
	ld.shared.u32 	%r413, [%r412];
	add.s32 	%r414, %r413, %r411;
	add.s32 	%r415, %r412, %r178;
	ld.shared.u32 	%r416, [%r415];
	add.s32 	%r520, %r416, %r414;
	add.s32 	%r512, %r512, 4;
$L__BB0_126:
	setp.eq.s32 	%p82, %r172, 0;
	@%p82 bra 	$L__BB0_131;
	setp.eq.s32 	%p83, %r172, 1;
	@%p83 bra 	$L__BB0_129;
	mad.lo.s32 	%r418, %r512, %r205, %r507;
	shl.b32 	%r419, %r418, 2;
	add.s32 	%r420, %r13, %r419;
	ld.shared.u32 	%r421, [%r420];
	add.s32 	%r422, %r421, %r520;
	add.s32 	%r423, %r420, %r178;
	ld.shared.u32 	%r424, [%r423];
	add.s32 	%r520, %r424, %r422;
	add.s32 	%r512, %r512, 2;
$L__BB0_129:
	setp.eq.s32 	%p84, %r174, 0;
	@%p84 bra 	$L__BB0_131;
	mad.lo.s32 	%r425, %r512, %r205, %r507;
	shl.b32 	%r426, %r425, 2;
	add.s32 	%r427, %r13, %r426;
	ld.shared.u32 	%r428, [%r427];
	add.s32 	%r520, %r428, %r520;
$L__BB0_131:
	setp.ne.s32 	%p85, %r16, 0;
	shfl.sync.down.b32	%r429|%p86, %r520, 16, 31, -1;
	add.s32 	%r430, %r429, %r520;
	shfl.sync.down.b32	%r431|%p87, %r430, 8, 31, -1;
	add.s32 	%r432, %r431, %r430;
	shfl.sync.down.b32	%r433|%p88, %r432, 4, 31, -1;
	add.s32 	%r434, %r433, %r432;
	shfl.sync.down.b32	%r435|%p89, %r434, 2, 31, -1;
	add.s32 	%r436, %r435, %r434;
	shfl.sync.down.b32	%r437|%p90, %r436, 1, 31, -1;
	add.s32 	%r202, %r437, %r436;
	@%p85 bra 	$L__BB0_133;
	add.s32 	%r438, %r507, %r169;
	mul.wide.u32 	%rd13, %r438, 4;
	add.s64 	%rd14, %rd4, %rd13;
	st.global.u32 	[%rd14], %r202;
$L__BB0_133:
	add.s32 	%r507, %r507, 32;
	setp.lt.s32 	%p91, %r507, %r205;
	@%p91 bra 	$L__BB0_119;
$L__BB0_134:
	ret;

}
	// .globl	_Z23histogram_reduce_kernelPKiPiii
.visible .entry _Z23histogram_reduce_kernelPKiPiii(
	.param .u64 .ptr .align 1 _Z23histogram_reduce_kernelPKiPiii_param_0,
	.param .u64 .ptr .align 1 _Z23histogram_reduce_kernelPKiPiii_param_1,
	.param .u32 _Z23histogram_reduce_kernelPKiPiii_param_2,
	.param .u32 _Z23histogram_reduce_kernelPKiPiii_param_3
)
{
	.reg .pred 	%p<11>;
	.reg .b32 	%r<119>;
	.reg .b64 	%rd<43>;

	ld.param.u64 	%rd3, [_Z23histogram_reduce_kernelPKiPiii_param_0];
	ld.param.u64 	%rd2, [_Z23histogram_reduce_kernelPKiPiii_param_1];
	ld.param.u32 	%r36, [_Z23histogram_reduce_kernelPKiPiii_param_2];
	ld.param.u32 	%r37, [_Z23histogram_reduce_kernelPKiPiii_param_3];
	cvta.to.global.u64 	%rd1, %rd3;
	mov.u32 	%r38, %ctaid.x;
	mov.u32 	%r39, %ntid.x;
	mov.u32 	%r40, %tid.x;
	mad.lo.s32 	%r1, %r38, %r39, %r40;
	setp.ge.s32 	%p1, %r1, %r36;
	@%p1 bra 	$L__BB1_15;
	setp.lt.s32 	%p2, %r37, 1;
	mov.b32 	%r118, 0;
	@%p2 bra 	$L__BB1_14;
	and.b32  	%r2, %r37, 15;
	setp.lt.u32 	%p3, %r37, 16;
	mov.b32 	%r110, 0;
	mov.u32 	%r118, %r110;
	@%p3 bra 	$L__BB1_5;
	and.b32  	%r110, %r37, 2147483632;
	neg.s32 	%r104, %r110;
	shl.b32 	%r5, %r36, 4;
	mov.b32 	%r118, 0;
	mul.wide.s32 	%rd6, %r36, 4;
	mov.u32 	%r103, %r1;
$L__BB1_4:
	.pragma "nounroll";
	mul.wide.s32 	%rd4, %r103, 4;
	add.s64 	%rd5, %rd1, %rd4;
	ld.global.u32 	%r45, [%rd5];
	add.s32 	%r46, %r45, %r118;
	add.s64 	%rd7, %rd5, %rd6;
	ld.global.u32 	%r47, [%rd7];
	add.s32 	%r48, %r47, %r46;
	add.s64 	%rd8, %rd7, %rd6;
	ld.global.u32 	%r49, [%rd8];
	add.s32 	%r50, %r49, %r48;
	add.s64 	%rd9, %rd8, %rd6;
	ld.global.u32 	%r51, [%rd9];
	add.s32 	%r52, %r51, %r50;
	add.s64 	%rd10, %rd9, %rd6;
	ld.global.u32 	%r53, [%rd10];
	add.s32 	%r54, %r53, %r52;
	add.s64 	%rd11, %rd10, %rd6;
	ld.global.u32 	%r55, [%rd11];
	add.s32 	%r56, %r55, %r54;
	add.s64 	%rd12, %rd11, %rd6;
	ld.global.u32 	%r57, [%rd12];
	add.s32 	%r58, %r57, %r56;
	add.s64 	%rd13, %rd12, %rd6;
	ld.global.u32 	%r59, [%rd13];
	add.s32 	%r60, %r59, %r58;
	add.s64 	%rd14, %rd13, %rd6;
	ld.global.u32 	%r61, [%rd14];
	add.s32 	%r62, %r61, %r60;
	add.s64 	%rd15, %rd14, %rd6;
	ld.global.u32 	%r63, [%rd15];
	add.s32 	%r64, %r63, %r62;
	add.s64 	%rd16, %rd15, %rd6;
	ld.global.u32 	%r65, [%rd16];
	add.s32 	%r66, %r65, %r64;
	add.s64 	%rd17, %rd16, %rd6;
	ld.global.u32 	%r67, [%rd17];
	add.s32 	%r68, %r67, %r66;
	add.s64 	%rd18, %rd17, %rd6;
	ld.global.u32 	%r69, [%rd18];
	add.s32 	%r70, %r69, %r68;
	add.s64 	%rd19, %rd18, %rd6;
	ld.global.u32 	%r71, [%rd19];
	add.s32 	%r72, %r71, %r70;
	add.s64 	%rd20, %rd19, %rd6;
	ld.global.u32 	%r73, [%rd20];
	add.s32 	%r74, %r73, %r72;
	add.s64 	%rd21, %rd20, %rd6;
	ld.global.u32 	%r75, [%rd21];
	add.s32 	%r118, %r75, %r74;
	add.s32 	%r104, %r104, 16;
	add.s32 	%r103, %r103, %r5;
	setp.ne.s32 	%p4, %r104, 0;
	@%p4 bra 	$L__BB1_4;
$L__BB1_5:
	setp.eq.s32 	%p5, %r2, 0;
	@%p5 bra 	$L__BB1_14;
	and.b32  	%r15, %r37, 7;
	setp.lt.u32 	%p6, %r2, 8;
	@%p6 bra 	$L__BB1_8;
	mad.lo.s32 	%r77, %r110, %r36, %r1;
	mul.wide.s32 	%rd22, %r77, 4;
	add.s64 	%rd23, %rd1, %rd22;
	ld.global.u32 	%r78, [%rd23];
	add.s32 	%r79, %r78, %r118;
	mul.wide.s32 	%rd24, %r36, 4;
	add.s64 	%rd25, %rd23, %rd24;
	ld.global.u32 	%r80, [%rd25];
	add.s32 	%r81, %r80, %r79;
	add.s64 	%rd26, %rd25, %rd24;
	ld.global.u32 	%r82, [%rd26];
	add.s32 	%r83, %r82, %r81;
	add.s64 	%rd27, %rd26, %rd24;
	ld.global.u32 	%r84, [%rd27];
	add.s32 	%r85, %r84, %r83;
	add.s64 	%rd28, %rd27, %rd24;
	ld.global.u32 	%r86, [%rd28];
	add.s32 	%r87, %r86, %r85;
	add.s64 	%rd29, %rd28, %rd24;
	ld.global.u32 	%r88, [%rd29];
	add.s32 	%r89, %r88, %r87;
	add.s64 	%rd30, %rd29, %rd24;
	ld.global.u32 	%r90, [%rd30];
	add.s32 	%r91, %r90, %r89;
	add.s64 	%rd31, %rd30, %rd24;
	ld.global.u32 	%r92, [%rd31];
	add.s32 	%r118, %r92, %r91;
	add.s32 	%r110, %r110, 8;
$L__BB1_8:
	setp.eq.s32 	%p7, %r15, 0;
	@%p7 bra 	$L__BB1_14;
	and.b32  	%r21, %r37, 3;
	setp.lt.u32 	%p8, %r15, 4;
	@%p8 bra 	$L__BB1_11;
	mad.lo.s32 	%r94, %r110, %r36, %r1;
	mul.wide.s32 	%rd32, %r94, 4;
	add.s64 	%rd33, %rd1, %rd32;
	ld.global.u32 	%r95, [%rd33];
	add.s32 	%r96, %r95, %r118;
	mul.wide.s32 	%rd34, %r36, 4;
	add.s64 	%rd35, %rd33, %rd34;
	ld.global.u32 	%r97, [%rd35];
	add.s32 	%r98, %r97, %r96;
	add.s64 	%rd36, %rd35, %rd34;
	ld.global.u32 	%r99, [%rd36];
	add.s32 	%r100, %r99, %r98;
	add.s64 	%rd37, %rd36, %rd34;
	ld.global.u32 	%r101, [%rd37];
	add.s32 	%r118, %r101, %r100;
	add.s32 	%r110, %r110, 4;
$L__BB1_11:
	setp.eq.s32 	%p9, %r21, 0;
	@%p9 bra 	$L__BB1_14;
	mad.lo.s32 	%r116, %r110, %r36, %r1;
	neg.s32 	%r115, %r21;
$L__BB1_13:
	.pragma "nounroll";
	mul.wide.s32 	%rd38, %r116, 4;
	add.s64 	%rd39, %rd1, %rd38;
	ld.global.u32 	%r102, [%rd39];
	add.s32 	%r118, %r102, %r118;
	add.s32 	%r116, %r116, %r36;
	add.s32 	%r115, %r115, 1;
	setp.ne.s32 	%p10, %r115, 0;
	@%p10 bra 	$L__BB1_13;
$L__BB1_14:
	cvta.to.global.u64 	%rd40, %rd2;
	mul.wide.s32 	%rd41, %r1, 4;
	add.s64 	%rd42, %rd40, %rd41;
	st.global.u32 	[%rd42], %r118;
$L__BB1_15:
	ret;

}


// ===== COMPILED SASS (sm_100) =====

	.target	sm_100

	.elftype	@"ET_EXEC"


//--------------------- .note.nv.tkinfo           --------------------------
	.section	.note.nv.tkinfo,"",@"SHT_NOTE"
	.sectionflags	@"SHF_NOTE_NV_TKINFO"
	.tkinfo
        /*0018*/ 	.word	0x00000002
        /*0030*/ 	.string	""
        /*0030*/ 	.string	"ptxas"
        /*0030*/ 	.string	"Cuda compilation tools, release 13.0, V13.0.88"
        /*0030*/ 	.string	"Build cuda_13.0.r13.0/compiler.36424714_0"
        /*0030*/ 	.string	"-arch sm_100 -m 64 "



//--------------------- .note.nv.cuinfo           --------------------------
	.section	.note.nv.cuinfo,"",@"SHT_NOTE"
	.sectionflags	@"SHF_NOTE_NV_CUINFO"
        /*0018*/ 	.short	0x0002
        /*001a*/ 	.short	0x0064
        /*001c*/ 	.short	0x0082
	.zero		2


//--------------------- .nv.info                  --------------------------
	.section	.nv.info,"",@"SHT_CUDA_INFO"
	.align	4


	//----- nvinfo : EIATTR_REGCOUNT
	.align		4
        /*0000*/ 	.byte	0x04, 0x2f
        /*0002*/ 	.short	(.L_1 - .L_0)
	.align		4
.L_0:
        /*0004*/ 	.word	index@(_Z26histogram_optimized_kernelPKiPiii)
        /*0008*/ 	.word	0x00000012


	//----- nvinfo : EIATTR_FRAME_SIZE
	.align		4
.L_1:
        /*000c*/ 	.byte	0x04, 0x11
        /*000e*/ 	.short	(.L_3 - .L_2)
	.align		4
.L_2:
        /*0010*/ 	.word	index@(_Z26histogram_optimized_kernelPKiPiii)
        /*0014*/ 	.word	0x00000000


	//----- nvinfo : EIATTR_REGCOUNT
	.align		4
.L_3:
        /*0018*/ 	.byte	0x04, 0x2f
        /*001a*/ 	.short	(.L_5 - .L_4)
	.align		4
.L_4:
        /*001c*/ 	.word	index@(_Z23histogram_reduce_kernelPKiPiii)
        /*0020*/ 	.word	0x00000020


	//----- nvinfo : EIATTR_FRAME_SIZE
	.align		4
.L_5:
        /*0024*/ 	.byte	0x04, 0x11
        /*0026*/ 	.short	(.L_7 - .L_6)
	.align		4
.L_6:
        /*0028*/ 	.word	index@(_Z23histogram_reduce_kernelPKiPiii)
        /*002c*/ 	.word	0x00000000


	//----- nvinfo : EIATTR_MIN_STACK_SIZE
	.align		4
.L_7:
        /*0030*/ 	.byte	0x04, 0x12
        /*0032*/ 	.short	(.L_9 - .L_8)
	.align		4
.L_8:
        /*0034*/ 	.word	index@(_Z23histogram_reduce_kernelPKiPiii)
        /*0038*/ 	.word	0x00000000


	//----- nvinfo : EIATTR_MIN_STACK_SIZE
	.align		4
.L_9:
        /*003c*/ 	.byte	0x04, 0x12
        /*003e*/ 	.short	(.L_11 - .L_10)
	.align		4
.L_10:
        /*0040*/ 	.word	index@(_Z26histogram_optimized_kernelPKiPiii)
        /*0044*/ 	.word	0x00000000
.L_11:


//--------------------- .nv.compat                --------------------------
	.section	.nv.compat,"",@"SHT_CUDA_COMPAT_INFO"
	.align	4
        /*0000*/ 	.byte	0x02, 0x09, 0x00, 0x00, 0x02, 0x02, 0x01, 0x00, 0x02, 0x05, 0x05, 0x00, 0x03, 0x07, 0x01, 0x01
        /*0010*/ 	.byte	0x02, 0x03, 0x00, 0x00, 0x02, 0x06, 0x01, 0x00, 0x04, 0x0b, 0x08, 0x00, 0x09, 0x00, 0x00, 0x00
        /*0020*/ 	.byte	0x00, 0x00, 0x00, 0x00


//--------------------- .nv.info._Z23histogram_reduce_kernelPKiPiii --------------------------
	.section	.nv.info._Z23histogram_reduce_kernelPKiPiii,"",@"SHT_CUDA_INFO"
	.sectionflags	@""
	.align	4


	//----- nvinfo : EIATTR_CUDA_API_VERSION
	.align		4
        /*0000*/ 	.byte	0x04, 0x37
        /*0002*/ 	.short	(.L_13 - .L_12)
.L_12:
        /*0004*/ 	.word	0x00000082


	//----- nvinfo : EIATTR_KPARAM_INFO
	.align		4
.L_13:
        /*0008*/ 	.byte	0x04, 0x17
        /*000a*/ 	.short	(.L_15 - .L_14)
.L_14:
        /*000c*/ 	.word	0x00000000
        /*0010*/ 	.short	0x0003
        /*0012*/ 	.short	0x0014
        /*0014*/ 	.byte	0x00, 0xf0, 0x11, 0x00


	//----- nvinfo : EIATTR_KPARAM_INFO
	.align		4
.L_15:
        /*0018*/ 	.byte	0x04, 0x17
        /*001a*/ 	.short	(.L_17 - .L_16)
.L_16:
        /*001c*/ 	.word	0x00000000
        /*0020*/ 	.short	0x0002
        /*0022*/ 	.short	0x0010
        /*0024*/ 	.byte	0x00, 0xf0, 0x11, 0x00


	//----- nvinfo : EIATTR_KPARAM_INFO
	.align		4
.L_17:
        /*0028*/ 	.byte	0x04, 0x17
        /*002a*/ 	.short	(.L_19 - .L_18)
.L_18:
        /*002c*/ 	.word	0x00000000
        /*0030*/ 	.short	0x0001
        /*0032*/ 	.short	0x0008
        /*0034*/ 	.byte	0x00, 0xf5, 0x21, 0x00


	//----- nvinfo : EIATTR_KPARAM_INFO
	.align		4
.L_19:
        /*0038*/ 	.byte	0x04, 0x17
        /*003a*/ 	.short	(.L_21 - .L_20)
.L_20:
        /*003c*/ 	.word	0x00000000
        /*0040*/ 	.short	0x0000
        /*0042*/ 	.short	0x0000
        /*0044*/ 	.byte	0x00, 0xf5, 0x21, 0x00


	//----- nvinfo : EIATTR_SPARSE_MMA_MASK
	.align		4
.L_21:
        /*0048*/ 	.byte	0x03, 0x50
        /*004a*/ 	.short	0x0000


	//----- nvinfo : EIATTR_MAXREG_COUNT
	.align		4
        /*004c*/ 	.byte	0x03, 0x1b
        /*004e*/ 	.short	0x00ff


	//----- nvinfo : EIATTR_MERCURY_ISA_VERSION
	.align		4
        /*0050*/ 	.byte	0x03, 0x5f
        /*0052*/ 	.short	0x0101


	//----- nvinfo : EIATTR_VRC_CTA_INIT_COUNT
	.align		4
        /*0054*/ 	.byte	0x02, 0x4a
	.zero		1
	.zero		1


	//----- nvinfo : EIATTR_EXIT_INSTR_OFFSETS
	.align		4
        /*0058*/ 	.byte	0x04, 0x1c
        /*005a*/ 	.short	(.L_23 - .L_22)


	//   ....[0]....
.L_22:
        /*005c*/ 	.word	0x00000070


	//   ....[1]....
        /*0060*/ 	.word	0x00000800


	//----- nvinfo : EIATTR_CBANK_PARAM_SIZE
	.align		4
.L_23:
        /*0064*/ 	.byte	0x03, 0x19
        /*0066*/ 	.short	0x0018


	//----- nvinfo : EIATTR_PARAM_CBANK
	.align		4
        /*0068*/ 	.byte	0x04, 0x0a
        /*006a*/ 	.short	(.L_25 - .L_24)
	.align		4
.L_24:
        /*006c*/ 	.word	index@(.nv.constant0._Z23histogram_reduce_kernelPKiPiii)
        /*0070*/ 	.short	0x0380
        /*0072*/ 	.short	0x0018


	//----- nvinfo : EIATTR_SW_WAR
	.align		4
.L_25:
        /*0074*/ 	.byte	0x04, 0x36
        /*0076*/ 	.short	(.L_27 - .L_26)
.L_26:
        /*0078*/ 	.word	0x00000008
.L_27:


//--------------------- .nv.info._Z26histogram_optimized_kernelPKiPiii --------------------------
	.section	.nv.info._Z26histogram_optimized_kernelPKiPiii,"",@"SHT_CUDA_INFO"
	.sectionflags	@""
	.align	4


	//----- nvinfo : EIATTR_CUDA_API_VERSION
	.align		4
        /*0000*/ 	.byte	0x04, 0x37
        /*0002*/ 	.short	(.L_29 - .L_28)
.L_28:
        /*0004*/ 	.word	0x00000082


	//----- nvinfo : EIATTR_KPARAM_INFO
	.align		4
.L_29:
        /*0008*/ 	.byte	0x04, 0x17
        /*000a*/ 	.short	(.L_31 - .L_30)
.L_30:
        /*000c*/ 	.word	0x00000000
        /*0010*/ 	.short	0x0003
        /*0012*/ 	.short	0x0014
        /*0014*/ 	.byte	0x00, 0xf0, 0x11, 0x00


	//----- nvinfo : EIATTR_KPARAM_INFO
	.align		4
.L_31:
        /*0018*/ 	.byte	0x04, 0x17
        /*001a*/ 	.short	(.L_33 - .L_32)
.L_32:
        /*001c*/ 	.word	0x00000000
        /*0020*/ 	.short	0x0002
        /*0022*/ 	.short	0x0010
        /*0024*/ 	.byte	0x00, 0xf0, 0x11, 0x00


	//----- nvinfo : EIATTR_KPARAM_INFO
	.align		4
.L_33:
        /*0028*/ 	.byte	0x04, 0x17
        /*002a*/ 	.short	(.L_35 - .L_34)
.L_34:
        /*002c*/ 	.word	0x00000000
        /*0030*/ 	.short	0x0001
        /*0032*/ 	.short	0x0008
        /*0034*/ 	.byte	0x00, 0xf5, 0x21, 0x00


	//----- nvinfo : EIATTR_KPARAM_INFO
	.align		4
.L_35:
        /*0038*/ 	.byte	0x04, 0x17
        /*003a*/ 	.short	(.L_37 - .L_36)
.L_36:
        /*003c*/ 	.word	0x00000000
        /*0040*/ 	.short	0x0000
        /*0042*/ 	.short	0x0000
        /*0044*/ 	.byte	0x00, 0xf5, 0x21, 0x00


	//----- nvinfo : EIATTR_SPARSE_MMA_MASK
	.align		4
.L_37:
        /*0048*/ 	.byte	0x03, 0x50
        /*004a*/ 	.short	0x0000


	//----- nvinfo : EIATTR_MAXREG_COUNT
	.align		4
        /*004c*/ 	.byte	0x03, 0x1b
        /*004e*/ 	.short	0x00ff


	//----- nvinfo : EIATTR_NUM_BARRIERS
	.align		4
        /*0050*/ 	.byte	0x02, 0x4c
        /*0052*/ 	.byte	0x01
	.zero		1


	//----- nvinfo : EIATTR_MERCURY_ISA_VERSION
	.align		4
        /*0054*/ 	.byte	0x03, 0x5f
        /*0056*/ 	.short	0x0101


	//----- nvinfo : EIATTR_COOP_GROUP_MASK_REGIDS
	.align		4
        /*0058*/ 	.byte	0x04, 0x29
        /*005a*/ 	.short	(.L_39 - .L_38)


	//   ....[0]....
.L_38:
        /*005c*/ 	.word	0xffffffff


	//   ....[1]....
        /*0060*/ 	.word	0xffffffff


	//   ....[2]....
        /*0064*/ 	.word	0xffffffff


	//   ....[3]....
        /*0068*/ 	.word	0xffffffff


	//   ....[4]....
        /*006c*/ 	.word	0xffffffff


	//   ....[5]....
        /*0070*/ 	.word	0x05000009


	//   ....[6]....
        /*0074*/ 	.word	0x05000009


	//   ....[7]....
        /*0078*/ 	.word	0x05000009


	//   ....[8]....
        /*007c*/ 	.word	0x05000009


	//   ....[9]....
        /*0080*/ 	.word	0x05000009


	//----- nvinfo : EIATTR_COOP_GROUP_INSTR_OFFSETS
	.align		4
.L_39:
        /*0084*/ 	.byte	0x04, 0x28
        /*0086*/ 	.short	(.L_41 - .L_40)


	//   ....[0]....
.L_40:
        /*0088*/ 	.word	0x00002930


	//   ....[1]....
        /*008c*/ 	.word	0x00002950


	//   ....[2]....
        /*0090*/ 	.word	0x00002970


	//   ....[3]....
        /*0094*/ 	.word	0x00002990


	//   ....[4]....
        /*0098*/ 	.word	0x000029b0


	//   ....[5]....
        /*009c*/ 	.word	0x00002ad0


	//   ....[6]....
        /*00a0*/ 	.word	0x00002b60


	//   ....[7]....
        /*00a4*/ 	.word	0x00002bd0


	//   ....[8]....
        /*00a8*/ 	.word	0x00002c40


	//   ....[9]....
        /*00ac*/ 	.word	0x00002cb0


	//----- nvinfo : EIATTR_VRC_CTA_INIT_COUNT
	.align		4
.L_41:
        /*00b0*/ 	.byte	0x02, 0x4a
	.zero		1
	.zero		1


	//----- nvinfo : EIATTR_EXIT_INSTR_OFFSETS
	.align		4
        /*00b4*/ 	.byte	0x04, 0x1c
        /*00b6*/ 	.short	(.L_43 - .L_42)


	//   ....[0]....
.L_42:
        /*00b8*/ 	.word	0x00002390


	//   ....[1]....
        /*00bc*/ 	.word	0x00002a60


	//----- nvinfo : EIATTR_CRS_STACK_SIZE
	.align		4
.L_43:
        /*00c0*/ 	.byte	0x04, 0x1e
        /*00c2*/ 	.short	(.L_45 - .L_44)
.L_44:
        /*00c4*/ 	.word	0x00000000


	//----- nvinfo : EIATTR_CBANK_PARAM_SIZE
	.align		4
.L_45:
        /*00c8*/ 	.byte	0x03, 0x19
        /*00ca*/ 	.short	0x0018


	//----- nvinfo : EIATTR_PARAM_CBANK
	.align		4
        /*00cc*/ 	.byte	0x04, 0x0a
        /*00ce*/ 	.short	(.L_47 - .L_46)
	.align		4
.L_46:
        /*00d0*/ 	.word	index@(.nv.constant0._Z26histogram_optimized_kernelPKiPiii)
        /*00d4*/ 	.short	0x0380
        /*00d6*/ 	.short	0x0018


	//----- nvinfo : EIATTR_SW_WAR
	.align		4
.L_47:
        /*00d8*/ 	.byte	0x04, 0x36
        /*00da*/ 	.short	(.L_49 - .L_48)
.L_48:
        /*00dc*/ 	.word	0x00000008
.L_49:


//--------------------- .nv.callgraph             --------------------------
	.section	.nv.callgraph,"",@"SHT_CUDA_CALLGRAPH"
	.align	4
	.sectionentsize	8
	.align		4
        /*0000*/ 	.word	0x00000000
	.align		4
        /*0004*/ 	.word	0xffffffff
	.align		4
        /*0008*/ 	.word	0x00000000
	.align		4
        /*000c*/ 	.word	0xfffffffe
	.align		4
        /*0010*/ 	.word	0x00000000
	.align		4
        /*0014*/ 	.word	0xfffffffd
	.align		4
        /*0018*/ 	.word	0x00000000
	.align		4
        /*001c*/ 	.word	0xfffffffc


//--------------------- .text._Z23histogram_reduce_kernelPKiPiii --------------------------
	.section	.text._Z23histogram_reduce_kernelPKiPiii,"ax",@progbits
	.align	128
        .global         _Z23histogram_reduce_kernelPKiPiii
        .type           _Z23histogram_reduce_kernelPKiPiii,@function
        .size           _Z23histogram_reduce_kernelPKiPiii,(.L_x_88 - _Z23histogram_reduce_kernelPKiPiii)
        .other          _Z23histogram_reduce_kernelPKiPiii,@"STO_CUDA_ENTRY STV_DEFAULT"
_Z23histogram_reduce_kernelPKiPiii:
.text._Z23histogram_reduce_kernelPKiPiii:
[----:B------:R-:W-:Y:S01]  /*0000*/  LDC R1, c[0x0][0x37c] ;  /* 0x0000df00ff017b82 */ /* 0x000fe20000000800 */
[----:B------:R-:W0:Y:S07]  /*0010*/  S2R R3, SR_TID.X ;  /* 0x0000000000037919 */ /* 0x000e2e0000002100 */
[----:B------:R-:W0:Y:S08]  /*0020*/  S2UR UR4, SR_CTAID.X ;  /* 0x00000000000479c3 */ /* 0x000e300000002500 */
[----:B------:R-:W0:Y:S08]  /*0030*/  LDC R0, c[0x0][0x360] ;  /* 0x0000d800ff007b82 */ /* 0x000e300000000800 */
[----:B------:R-:W1:Y:S01]  /*0040*/  LDC R25, c[0x0][0x390] ;  /* 0x0000e400ff197b82 */ /* 0x000e620000000800 */
[----:B0-----:R-:W-:-:S05]  /*0050*/  IMAD R0, R0, UR4, R3 ;  /* 0x0000000400007c24 */ /* 0x001fca000f8e0203 */
[----:B-1----:R-:W-:-:S13]  /*0060*/  ISETP.GE.AND P0, PT, R0, R25, PT ;  /* 0x000000190000720c */ /* 0x002fda0003f06270 */
[----:B------:R-:W-:Y:S05]  /*0070*/  @P0 EXIT ;  /* 0x000000000000094d */ /* 0x000fea0003800000 */
[----:B------:R-:W0:Y:S01]  /*0080*/  LDCU UR5, c[0x0][0x394] ;  /* 0x00007280ff0577ac */ /* 0x000e220008000800 */
[----:B------:R-:W-:Y:S01]  /*0090*/  HFMA2 R26, -RZ, RZ, 0, 0 ;  /* 0x00000000ff1a7431 */ /* 0x000fe200000001ff */
[----:B------:R-:W1:Y:S01]  /*00a0*/  LDCU.64 UR8, c[0x0][0x358] ;  /* 0x00006b00ff0877ac */ /* 0x000e620008000a00 */
[----:B0-----:R-:W-:-:S09]  /*00b0*/  UISETP.GE.AND UP0, UPT, UR5, 0x1, UPT ;  /* 0x000000010500788c */ /* 0x001fd2000bf06270 */
[----:B-1----:R-:W-:Y:S05]  /*00c0*/  BRA.U !UP0, `(.L_x_0) ;  /* 0x0000000508c07547 */ /* 0x002fea000b800000 */
[----:B------:R-:W-:Y:S01]  /*00d0*/  UISETP.GE.U32.AND UP1, UPT, UR5, 0x10, UPT ;  /* 0x000000100500788c */ /* 0x000fe2000bf26070 */
[----:B------:R-:W-:Y:S01]  /*00e0*/  MOV R26, RZ ;  /* 0x000000ff001a7202 */ /* 0x000fe20000000f00 */
[----:B------:R-:W-:Y:S01]  /*00f0*/  ULOP3.LUT UR6, UR5, 0xf, URZ, 0xc0, !UPT ;  /* 0x0000000f05067892 */ /* 0x000fe2000f8ec0ff */
[----:B------:R-:W-:-:S03]  /*0100*/  UMOV UR4, URZ ;  /* 0x000000ff00047c82 */ /* 0x000fc60008000000 */
[----:B------:R-:W-:-:S03]  /*0110*/  UISETP.NE.AND UP0, UPT, UR6, URZ, UPT ;  /* 0x000000ff0600728c */ /* 0x000fc6000bf05270 */
[----:B------:R-:W-:Y:S08]  /*0120*/  BRA.U !UP1, `(.L_x_1) ;  /* 0x0000000109c47547 */ /* 0x000ff0000b800000 */
[----:B------:R-:W-:Y:S01]  /*0130*/  ULOP3.LUT UR4, UR5, 0x7ffffff0, URZ, 0xc0, !UPT ;  /* 0x7ffffff005047892 */ /* 0x000fe2000f8ec0ff */
[----:B------:R-:W-:Y:S02]  /*0140*/  MOV R26, RZ ;  /* 0x000000ff001a7202 */ /* 0x000fe40000000f00 */
[----:B------:R-:W-:Y:S01]  /*0150*/  MOV R24, R0 ;  /* 0x0000000000187202 */ /* 0x000fe20000000f00 */
[----:B------:R-:W-:-:S12]  /*0160*/  UIADD3 UR7, UPT, UPT, -UR4, URZ, URZ ;  /* 0x000000ff04077290 */ /* 0x000fd8000fffe1ff */
.L_x_2:
[----:B------:R-:W0:Y:S02]  /*0170*/  LDC.64 R16, c[0x0][0x380] ;  /* 0x0000e000ff107b82 */ /* 0x000e240000000a00 */
[----:B0-----:R-:W-:-:S05]  /*0180*/  IMAD.WIDE R16, R24, 0x4, R16 ;  /* 0x0000000418107825 */ /* 0x001fca00078e0210 */
[----:B------:R0:W2:Y:S01]  /*0190*/  LDG.E R27, desc[UR8][R16.64] ;  /* 0x00000008101b7981 */ /* 0x0000a2000c1e1900 */
[----:B------:R-:W-:-:S04]  /*01a0*/  IMAD.WIDE R18, R25, 0x4, R16 ;  /* 0x0000000419127825 */ /* 0x000fc800078e0210 */
[C---:B------:R-:W-:Y:S02]  /*01b0*/  IMAD.WIDE R20, R25.reuse, 0x4, R18 ;  /* 0x0000000419147825 */ /* 0x040fe400078e0212 */
[----:B------:R-:W2:Y:S02]  /*01c0*/  LDG.E R18, desc[UR8][R18.64] ;  /* 0x0000000812127981 */ /* 0x000ea4000c1e1900 */
[C---:B------:R-:W-:Y:S02]  /*01d0*/  IMAD.WIDE R2, R25.reuse, 0x4, R20 ;  /* 0x0000000419027825 */ /* 0x040fe400078e0214 */
[----:B------:R-:W3:Y:S02]  /*01e0*/  LDG.E R20, desc[UR8][R20.64] ;  /* 0x0000000814147981 */ /* 0x000ee4000c1e1900 */
[C---:B------:R-:W-:Y:S02]  /*01f0*/  IMAD.WIDE R4, R25.reuse, 0x4, R2 ;  /* 0x0000000419047825 */ /* 0x040fe400078e0202 */
[----:B------:R1:W3:Y:S02]  /*0200*/  LDG.E R19, desc[UR8][R2.64] ;  /* 0x0000000802137981 */ /* 0x0002e4000c1e1900 */
[----:B------:R-:W-:-:S02]  /*0210*/  IMAD.WIDE R6, R25, 0x4, R4 ;  /* 0x0000000419067825 */ /* 0x000fc400078e0204 */
[----:B------:R-:W4:Y:S02]  /*0220*/  LDG.E R4, desc[UR8][R4.64] ;  /* 0x0000000804047981 */ /* 0x000f24000c1e1900 */
[----:B------:R-:W-:-:S04]  /*0230*/  IMAD.WIDE R8, R25, 0x4, R6 ;  /* 0x0000000419087825 */ /* 0x000fc800078e0206 */
[C---:B------:R-:W-:Y:S01]  /*0240*/  IMAD.WIDE R10, R25.reuse, 0x4, R8 ;  /* 0x00000004190a7825 */ /* 0x040fe200078e0208 */
[----:B------:R5:W4:Y:S04]  /*0250*/  LDG.E R5, desc[UR8][R6.64] ;  /* 0x0000000806057981 */ /* 0x000b28000c1e1900 */
[----:B------:R-:W4:Y:S01]  /*0260*/  LDG.E R8, desc[UR8][R8.64] ;  /* 0x0000000808087981 */ /* 0x000f22000c1e1900 */
[----:B------:R-:W-:-:S03]  /*0270*/  IMAD.WIDE R12, R25, 0x4, R10 ;  /* 0x00000004190c7825 */ /* 0x000fc600078e020a */
[----:B------:R-:W4:Y:S01]  /*0280*/  LDG.E R11, desc[UR8][R10.64] ;  /* 0x000000080a0b7981 */ /* 0x000f22000c1e1900 */
[----:B------:R-:W-:-:S03]  /*0290*/  IMAD.WIDE R14, R25, 0x4, R12 ;  /* 0x00000004190e7825 */ /* 0x000fc600078e020c */
[----:B------:R-:W4:Y:S01]  /*02a0*/  LDG.E R12, desc[UR8][R12.64] ;  /* 0x000000080c0c7981 */ /* 0x000f22000c1e1900 */
[----:B0-----:R-:W-:-:S03]  /*02b0*/  IMAD.WIDE R16, R25, 0x4, R14 ;  /* 0x0000000419107825 */ /* 0x001fc600078e020e */
[----:B------:R-:W4:Y:S01]  /*02c0*/  LDG.E R15, desc[UR8][R14.64] ;  /* 0x000000080e0f7981 */ /* 0x000f22000c1e1900 */
[----:B------:R-:W-:-:S03]  /*02d0*/  IMAD.WIDE R22, R25, 0x4, R16 ;  /* 0x0000000419167825 */ /* 0x000fc600078e0210 */
[----:B------:R-:W4:Y:S01]  /*02e0*/  LDG.E R16, desc[UR8][R16.64] ;  /* 0x0000000810107981 */ /* 0x000f22000c1e1900 */
[----:B------:R-:W-:-:S03]  /*02f0*/  IMAD.WIDE R28, R25, 0x4, R22 ;  /* 0x00000004191c7825 */ /* 0x000fc600078e0216 */
[----:B------:R-:W4:Y:S01]  /*0300*/  LDG.E R23, desc[UR8][R22.64] ;  /* 0x0000000816177981 */ /* 0x000f22000c1e1900 */
[----:B-1----:R-:W-:-:S03]  /*0310*/  IMAD.WIDE R2, R25, 0x4, R28 ;  /* 0x0000000419027825 */ /* 0x002fc600078e021c */
[----:B------:R-:W4:Y:S01]  /*0320*/  LDG.E R28, desc[UR8][R28.64] ;  /* 0x000000081c1c7981 */ /* 0x000f22000c1e1900 */
[----:B-----5:R-:W-:-:S03]  /*0330*/  IMAD.WIDE R6, R25, 0x4, R2 ;  /* 0x0000000419067825 */ /* 0x020fc600078e0202 */
[----:B------:R0:W5:Y:S02]  /*0340*/  LDG.E R21, desc[UR8][R2.64] ;  /* 0x0000000802157981 */ /* 0x000164000c1e1900 */
[----:B0-----:R-:W-:Y:S02]  /*0350*/  IMAD.WIDE R2, R25, 0x4, R6 ;  /* 0x0000000419027825 */ /* 0x001fe400078e0206 */
[----:B------:R-:W5:Y:S04]  /*0360*/  LDG.E R7, desc[UR8][R6.64] ;  /* 0x0000000806077981 */ /* 0x000f68000c1e1900 */
[----:B------:R-:W5:Y:S01]  /*0370*/  LDG.E R9, desc[UR8][R2.64] ;  /* 0x0000000802097981 */ /* 0x000f62000c1e1900 */
[----:B------:R-:W-:-:S04]  /*0380*/  UIADD3 UR7, UPT, UPT, UR7, 0x10, URZ ;  /* 0x0000001007077890 */ /* 0x000fc8000fffe0ff */
[----:B------:R-:W-:Y:S01]  /*0390*/  UISETP.NE.AND UP1, UPT, UR7, URZ, UPT ;  /* 0x000000ff0700728c */ /* 0x000fe2000bf25270 */
[----:B------:R-:W-:Y:S02]  /*03a0*/  LEA R24, R25, R24, 0x4 ;  /* 0x0000001819187211 */ /* 0x000fe400078e20ff */
[----:B--2---:R-:W-:-:S04]  /*03b0*/  IADD3 R18, PT, PT, R18, R27, R26 ;  /* 0x0000001b12127210 */ /* 0x004fc80007ffe01a */
[----:B---3--:R-:W-:-:S04]  /*03c0*/  IADD3 R18, PT, PT, R19, R20, R18 ;  /* 0x0000001413127210 */ /* 0x008fc80007ffe012 */
[----:B----4-:R-:W-:-:S04]  /*03d0*/  IADD3 R4, PT, PT, R5, R4, R18 ;  /* 0x0000000405047210 */ /* 0x010fc80007ffe012 */
[----:B------:R-:W-:-:S04]  /*03e0*/  IADD3 R4, PT, PT, R11, R8, R4 ;  /* 0x000000080b047210 */ /* 0x000fc80007ffe004 */
[----:B------:R-:W-:-:S04]  /*03f0*/  IADD3 R4, PT, PT, R15, R12, R4 ;  /* 0x0000000c0f047210 */ /* 0x000fc80007ffe004 */
[----:B------:R-:W-:-:S04]  /*0400*/  IADD3 R4, PT, PT, R23, R16, R4 ;  /* 0x0000001017047210 */ /* 0x000fc80007ffe004 */
[----:B-----5:R-:W-:-:S04]  /*0410*/  IADD3 R4, PT, PT, R21, R28, R4 ;  /* 0x0000001c15047210 */ /* 0x020fc80007ffe004 */
[----:B------:R-:W-:Y:S01]  /*0420*/  IADD3 R26, PT, PT, R9, R7, R4 ;  /* 0x00000007091a7210 */ /* 0x000fe20007ffe004 */
[----:B------:R-:W-:Y:S06]  /*0430*/  BRA.U UP1, `(.L_x_2) ;  /* 0xfffffffd014c7547 */ /* 0x000fec000b83ffff */
.L_x_1:
[----:B------:R-:W-:Y:S05]  /*0440*/  BRA.U !UP0, `(.L_x_0) ;  /* 0x0000000108e07547 */ /* 0x000fea000b800000 */
[----:B------:R-:W-:Y:S02]  /*0450*/  UISETP.GE.U32.AND UP0, UPT, UR6, 0x8, UPT ;  /* 0x000000080600788c */ /* 0x000fe4000bf06070 */
[----:B------:R-:W-:-:S04]  /*0460*/  ULOP3.LUT UR7, UR5, 0x7, URZ, 0xc0, !UPT ;  /* 0x0000000705077892 */ /* 0x000fc8000f8ec0ff */
[----:B------:R-:W-:-:S03]  /*0470*/  UISETP.NE.AND UP1, UPT, UR7, URZ, UPT ;  /* 0x000000ff0700728c */ /* 0x000fc6000bf25270 */
[----:B------:R-:W-:Y:S08]  /*0480*/  BRA.U !UP0, `(.L_x_3) ;  /* 0x00000001085c7547 */ /* 0x000ff0000b800000 */
[----:B------:R-:W0:Y:S01]  /*0490*/  LDC.64 R6, c[0x0][0x380] ;  /* 0x0000e000ff067b82 */ /* 0x000e220000000a00 */
[----:B------:R-:W-:-:S04]  /*04a0*/  IMAD R3, R25, UR4, R0 ;  /* 0x0000000419037c24 */ /* 0x000fc8000f8e0200 */
[----:B0-----:R-:W-:-:S04]  /*04b0*/  IMAD.WIDE R6, R3, 0x4, R6 ;  /* 0x0000000403067825 */ /* 0x001fc800078e0206 */
[C---:B------:R-:W-:Y:S02]  /*04c0*/  IMAD.WIDE R8, R25.reuse, 0x4, R6 ;  /* 0x0000000419087825 */ /* 0x040fe400078e0206 */
[----:B------:R-:W2:Y:S02]  /*04d0*/  LDG.E R7, desc[UR8][R6.64] ;  /* 0x0000000806077981 */ /* 0x000ea4000c1e1900 */
[C---:B------:R-:W-:Y:S02]  /*04e0*/  IMAD.WIDE R10, R25.reuse, 0x4, R8 ;  /* 0x00000004190a7825 */ /* 0x040fe400078e0208 */
[----:B------:R-:W2:Y:S02]  /*04f0*/  LDG.E R8, desc[UR8][R8.64] ;  /* 0x0000000808087981 */ /* 0x000ea4000c1e1900 */
[C---:B------:R-:W-:Y:S02]  /*0500*/  IMAD.WIDE R12, R25.reuse, 0x4, R10 ;  /* 0x00000004190c7825 */ /* 0x040fe400078e020a */
[----:B------:R-:W3:Y:S02]  /*0510*/  LDG.E R11, desc[UR8][R10.64] ;  /* 0x000000080a0b7981 */ /* 0x000ee4000c1e1900 */
[----:B------:R-:W-:-:S02]  /*0520*/  IMAD.WIDE R14, R25, 0x4, R12 ;  /* 0x00000004190e7825 */ /* 0x000fc400078e020c */
[----:B------:R-:W3:Y:S02]  /*0530*/  LDG.E R12, desc[UR8][R12.64] ;  /* 0x000000080c0c7981 */ /* 0x000ee4000c1e1900 */
[C---:B------:R-:W-:Y:S02]  /*0540*/  IMAD.WIDE R2, R25.reuse, 0x4, R14 ;  /* 0x0000000419027825 */ /* 0x040fe400078e020e */
[----:B------:R-:W4:Y:S02]  /*0550*/  LDG.E R15, desc[UR8][R14.64] ;  /* 0x000000080e0f7981 */ /* 0x000f24000c1e1900 */
[C---:B------:R-:W-:Y:S02]  /*0560*/  IMAD.WIDE R4, R25.reuse, 0x4, R2 ;  /* 0x0000000419047825 */ /* 0x040fe400078e0202 */
[----:B------:R-:W4:Y:S02]  /*0570*/  LDG.E R2, desc[UR8][R2.64] ;  /* 0x0000000802027981 */ /* 0x000f24000c1e1900 */
[----:B------:R-:W-:-:S02]  /*0580*/  IMAD.WIDE R16, R25, 0x4, R4 ;  /* 0x0000000419107825 */ /* 0x000fc400078e0204 */
[----:B------:R-:W5:Y:S04]  /*0590*/  LDG.E R5, desc[UR8][R4.64] ;  /* 0x0000000804057981 */ /* 0x000f68000c1e1900 */
[----:B------:R-:W5:Y:S01]  /*05a0*/  LDG.E R16, desc[UR8][R16.64] ;  /* 0x0000000810107981 */ /* 0x000f62000c1e1900 */
[----:B------:R-:W-:Y:S01]  /*05b0*/  UIADD3 UR4, UPT, UPT, UR4, 0x8, URZ ;  /* 0x0000000804047890 */ /* 0x000fe2000fffe0ff */
[----:B--2---:R-:W-:-:S04]  /*05c0*/  IADD3 R26, PT, PT, R8, R7, R26 ;  /* 0x00000007081a7210 */ /* 0x004fc80007ffe01a */
[----:B---3--:R-:W-:-:S04]  /*05d0*/  IADD3 R26, PT, PT, R12, R11, R26 ;  /* 0x0000000b0c1a7210 */ /* 0x008fc80007ffe01a */
[----:B----4-:R-:W-:-:S04]  /*05e0*/  IADD3 R26, PT, PT, R2, R15, R26 ;  /* 0x0000000f021a7210 */ /* 0x010fc80007ffe01a */
[----:B-----5:R-:W-:-:S07]  /*05f0*/  IADD3 R26, PT, PT, R16, R5, R26 ;  /* 0x00000005101a7210 */ /* 0x020fce0007ffe01a */
.L_x_3:
        /* <DEDUP_REMOVED lines=12> */
[----:B------:R-:W-:Y:S02]  /*06c0*/  IMAD.WIDE R8, R25, 0x4, R6 ;  /* 0x0000000419087825 */ /* 0x000fe400078e0206 */
[----:B------:R-:W3:Y:S04]  /*06d0*/  LDG.E R7, desc[UR8][R6.64] ;  /* 0x0000000806077981 */ /* 0x000ee8000c1e1900 */
[----:B------:R-:W3:Y:S01]  /*06e0*/  LDG.E R8, desc[UR8][R8.64] ;  /* 0x0000000808087981 */ /* 0x000ee2000c1e1900 */
[----:B------:R-:W-:Y:S01]  /*06f0*/  UIADD3 UR4, UPT, UPT, UR4, 0x4, URZ ;  /* 0x0000000404047890 */ /* 0x000fe2000fffe0ff */
[----:B--2---:R-:W-:-:S04]  /*0700*/  IADD3 R26, PT, PT, R4, R3, R26 ;  /* 0x00000003041a7210 */ /* 0x004fc80007ffe01a */
[----:B---3--:R-:W-:-:S07]  /*0710*/  IADD3 R26, PT, PT, R8, R7, R26 ;  /* 0x00000007081a7210 */ /* 0x008fce0007ffe01a */
.L_x_4:
[----:B------:R-:W-:Y:S05]  /*0720*/  BRA.U !UP1, `(.L_x_0) ;  /* 0x0000000109287547 */ /* 0x000fea000b800000 */
[----:B------:R-:W0:Y:S01]  /*0730*/  LDC.64 R4, c[0x0][0x380] ;  /* 0x0000e000ff047b82 */ /* 0x000e220000000a00 */
[----:B------:R-:W-:Y:S01]  /*0740*/  IMAD R6, R25, UR4, R0 ;  /* 0x0000000419067c24 */ /* 0x000fe2000f8e0200 */
[----:B------:R-:W-:-:S12]  /*0750*/  UIADD3 UR5, UPT, UPT, -UR5, URZ, URZ ;  /* 0x000000ff05057290 */ /* 0x000fd8000fffe1ff */
.L_x_5:
[----:B0-----:R-:W-:-:S06]  /*0760*/  IMAD.WIDE R2, R6, 0x4, R4 ;  /* 0x0000000406027825 */ /* 0x001fcc00078e0204 */
[----:B------:R-:W2:Y:S01]  /*0770*/  LDG.E R3, desc[UR8][R2.64] ;  /* 0x0000000802037981 */ /* 0x000ea2000c1e1900 */
[----:B------:R-:W-:Y:S01]  /*0780*/  UIADD3 UR5, UPT, UPT, UR5, 0x1, URZ ;  /* 0x0000000105057890 */ /* 0x000fe2000fffe0ff */
[----:B------:R-:W-:-:S03]  /*0790*/  IADD3 R6, PT, PT, R6, R25, RZ ;  /* 0x0000001906067210 */ /* 0x000fc60007ffe0ff */
[----:B------:R-:W-:Y:S01]  /*07a0*/  UISETP.NE.AND UP0, UPT, UR5, URZ, UPT ;  /* 0x000000ff0500728c */ /* 0x000fe2000bf05270 */
[----:B--2---:R-:W-:-:S08]  /*07b0*/  IADD3 R26, PT, PT, R3, R26, RZ ;  /* 0x0000001a031a7210 */ /* 0x004fd00007ffe0ff */
[----:B------:R-:W-:Y:S05]  /*07c0*/  BRA.U UP0, `(.L_x_5) ;  /* 0xfffffffd00e47547 */ /* 0x000fea000b83ffff */
.L_x_0:
[----:B------:R-:W0:Y:S02]  /*07d0*/  LDC.64 R2, c[0x0][0x388] ;  /* 0x0000e200ff027b82 */ /* 0x000e240000000a00 */
[----:B0-----:R-:W-:-:S05]  /*07e0*/  IMAD.WIDE R2, R0, 0x4, R2 ;  /* 0x0000000400027825 */ /* 0x001fca00078e0202 */
[----:B------:R-:W-:Y:S01]  /*07f0*/  STG.E desc[UR8][R2.64], R26 ;  /* 0x0000001a02007986 */ /* 0x000fe2000c101908 */
[----:B------:R-:W-:Y:S05]  /*0800*/  EXIT ;  /* 0x000000000000794d */ /* 0x000fea0003800000 */
.L_x_6:
[----:B------:R-:W-:-:S00]  /*0810*/  BRA `(.L_x_6) ;  /* 0xfffffffc00fc7947 */ /* 0x000fc0000383ffff */
[----:B------:R-:W-:-:S00]  /*0820*/  NOP ;  /* 0x0000000000007918 */ /* 0x000fc00000000000 */
        /* <DEDUP_REMOVED lines=13> */
.L_x_88:


//--------------------- .text._Z26histogram_optimized_kernelPKiPiii --------------------------
	.section	.text._Z26histogram_optimized_kernelPKiPiii,"ax",@progbits
	.align	128
        .global         _Z26histogram_optimized_kernelPKiPiii
        .type           _Z26histogram_optimized_kernelPKiPiii,@function
        .size           _Z26histogram_optimized_kernelPKiPiii,(.L_x_89 - _Z26histogram_optimized_kernelPKiPiii)
        .other          _Z26histogram_optimized_kernelPKiPiii,@"STO_CUDA_ENTRY STV_DEFAULT"
_Z26histogram_optimized_kernelPKiPiii:
.text._Z26histogram_optimized_kernelPKiPiii:
[----:B------:R-:W-:Y:S01]  /*0000*/  LDC R1, c[0x0][0x37c] ;  /* 0x0000df00ff017b82 */ /* 0x000fe20000000800 */
[----:B------:R-:W1:Y:S01]  /*0010*/  LDCU UR9, c[0x0][0x394] ;  /* 0x00007280ff0977ac */ /* 0x000e620008000800 */
[----:B------:R-:W2:Y:S01]  /*0020*/  LDCU UR14, c[0x0][0x360] ;  /* 0x00006c00ff0e77ac */ /* 0x000ea20008000800 */
[----:B------:R-:W2:Y:S01]  /*0030*/  LDCU UR5, c[0x0][0x364] ;  /* 0x00006c80ff0577ac */ /* 0x000ea20008000800 */
[----:B------:R-:W3:Y:S01]  /*0040*/  LDCU.64 UR12, c[0x0][0x358] ;  /* 0x00006b00ff0c77ac */ /* 0x000ee20008000a00 */
[----:B------:R-:W-:Y:S01]  /*0050*/  UMOV UR4, 0xa ;  /* 0x0000000a00047882 */ /* 0x000fe20000000000 */
[----:B-1----:R-:W-:Y:S02]  /*0060*/  UISETP.GE.AND UP0, UPT, UR9, 0x2, UPT ;  /* 0x000000020900788c */ /* 0x002fe4000bf06270 */
[----:B--2---:R-:W-:-:S04]  /*0070*/  UIMAD UR5, UR14, UR5, URZ ;  /* 0x000000050e0572a4 */ /* 0x004fc8000f8e02ff */
[----:B------:R-:W-:Y:S02]  /*0080*/  USHF.L.U32 UR11, UR5, 0x2, URZ ;  /* 0x00000002050b7899 */ /* 0x000fe400080006ff */
[----:B------:R-:W-:Y:S01]  /*0090*/  USHF.R.U32.HI UR6, URZ, 0x5, UR5 ;  /* 0x00000005ff067899 */ /* 0x000fe20008011605 */
[----:B---3--:R-:W-:Y:S11]  /*00a0*/  BRA.U !UP0, `(.L_x_7) ;  /* 0x0000000108247547 */ /* 0x008ff6000b800000 */
[----:B------:R-:W1:Y:S01]  /*00b0*/  LDCU UR7, c[0x0][0x394] ;  /* 0x00007280ff0777ac */ /* 0x000e620008000800 */
[----:B------:R-:W-:-:S05]  /*00c0*/  UMOV UR4, URZ ;  /* 0x000000ff00047c82 */ /* 0x000fca0008000000 */
.L_x_8:
[----:B-1----:R-:W-:Y:S02]  /*00d0*/  UISETP.GT.U32.AND UP0, UPT, UR7, 0x3, UPT ;  /* 0x000000030700788c */ /* 0x002fe4000bf04070 */
[----:B------:R-:W-:Y:S01]  /*00e0*/  USHF.R.U32.HI UR8, URZ, 0x1, UR7 ;  /* 0x00000001ff087899 */ /* 0x000fe20008011607 */
[----:B------:R-:W-:Y:S01]  /*00f0*/  UMOV UR10, UR4 ;  /* 0x00000004000a7c82 */ /* 0x000fe20008000000 */
[----:B------:R-:W-:-:S05]  /*0100*/  UIADD3 UR4, UPT, UPT, UR4, 0x1, URZ ;  /* 0x0000000104047890 */ /* 0x000fca000fffe0ff */
[----:B------:R-:W-:Y:S01]  /*0110*/  UMOV UR7, UR8 ;  /* 0x0000000800077c82 */ /* 0x000fe20008000000 */
[----:B------:R-:W-:Y:S06]  /*0120*/  BRA.U UP0, `(.L_x_8) ;  /* 0xfffffffd00e87547 */ /* 0x000fec000b83ffff */
[----:B------:R-:W-:-:S12]  /*0130*/  UIADD3 UR4, UPT, UPT, -UR10, 0x9, URZ ;  /* 0x000000090a047890 */ /* 0x000fd8000fffe1ff */
.L_x_7:
[----:B------:R-:W1:Y:S01]  /*0140*/  S2R R2, SR_TID.X ;  /* 0x0000000000027919 */ /* 0x000e620000002100 */
[----:B------:R-:W2:Y:S01]  /*0150*/  S2UR UR8, SR_CgaCtaId ;  /* 0x00000000000879c3 */ /* 0x000ea20000008800 */
[----:B------:R-:W-:Y:S01]  /*0160*/  UIMAD UR6, UR6, UR9, URZ ;  /* 0x00000009060672a4 */ /* 0x000fe2000f8e02ff */
[----:B------:R-:W-:Y:S01]  /*0170*/  BSSY.RECONVERGENT B0, `(.L_x_9) ;  /* 0x0000050000007945 */ /* 0x000fe20003800200 */
[----:B------:R-:W1:Y:S01]  /*0180*/  S2R R3, SR_TID.Y ;  /* 0x0000000000037919 */ /* 0x000e620000002200 */
[----:B------:R-:W-:Y:S02]  /*0190*/  UMOV UR7, 0x400 ;  /* 0x0000040000077882 */ /* 0x000fe40000000000 */
[----:B--2---:R-:W-:-:S04]  /*01a0*/  ULEA UR7, UR8, UR7, 0x18 ;  /* 0x0000000708077291 */ /* 0x004fc8000f8ec0ff */
[----:B------:R-:W-:Y:S01]  /*01b0*/  ULEA UR8, UR5, UR7, 0x4 ;  /* 0x0000000705087291 */ /* 0x000fe2000f8e20ff */
[----:B-1----:R-:W-:-:S03]  /*01c0*/  IMAD R2, R3, UR14, R2 ;  /* 0x0000000e03027c24 */ /* 0x002fc6000f8e0202 */
[----:B------:R-:W-:Y:S02]  /*01d0*/  ULEA UR14, UR5, UR8, 0x4 ;  /* 0x00000008050e7291 */ /* 0x000fe4000f8e20ff */
[----:B------:R-:W-:Y:S02]  /*01e0*/  LOP3.LUT R0, R2, 0x1f, RZ, 0xc0, !PT ;  /* 0x0000001f02007812 */ /* 0x000fe400078ec0ff */
[----:B------:R-:W-:Y:S02]  /*01f0*/  SHF.R.U32.HI R3, RZ, 0x5, R2 ;  /* 0x00000005ff037819 */ /* 0x000fe40000011602 */
[----:B------:R-:W-:-:S13]  /*0200*/  ISETP.GE.AND P0, PT, R0, UR6, PT ;  /* 0x0000000600007c0c */ /* 0x000fda000bf06270 */
[----:B------:R-:W-:Y:S05]  /*0210*/  @P0 BRA `(.L_x_10) ;  /* 0x0000000400140947 */ /* 0x000fea0003800000 */
[----:B------:R-:W-:Y:S01]  /*0220*/  LOP3.LUT R4, RZ, R0, RZ, 0x33, !PT ;  /* 0x00000000ff047212 */ /* 0x000fe200078e33ff */
[----:B------:R-:W-:Y:S04]  /*0230*/  BSSY.RECONVERGENT B1, `(.L_x_11) ;  /* 0x0000020000017945 */ /* 0x000fe80003800200 */
[----:B------:R-:W-:-:S05]  /*0240*/  VIADD R4, R4, UR6 ;  /* 0x0000000604047c36 */ /* 0x000fca0008000000 */
[C---:B------:R-:W-:Y:S02]  /*0250*/  ISETP.GE.U32.AND P0, PT, R4.reuse, 0x1e0, PT ;  /* 0x000001e00400780c */ /* 0x040fe40003f06070 */
[----:B------:R-:W-:Y:S01]  /*0260*/  LEA.HI R5, R4, 0x1, RZ, 0x1b ;  /* 0x0000000104057811 */ /* 0x000fe200078fd8ff */
[----:B------:R-:W-:-:S03]  /*0270*/  IMAD.MOV.U32 R4, RZ, RZ, R0 ;  /* 0x000000ffff047224 */ /* 0x000fc600078e0000 */
[----:B------:R-:W-:-:S04]  /*0280*/  LOP3.LUT R9, R5, 0xf, RZ, 0xc0, !PT ;  /* 0x0000000f05097812 */ /* 0x000fc800078ec0ff */
[----:B------:R-:W-:-:S03]  /*0290*/  ISETP.NE.AND P1, PT, R9, RZ, PT ;  /* 0x000000ff0900720c */ /* 0x000fc60003f25270 */
[----:B------:R-:W-:Y:S10]  /*02a0*/  @!P0 BRA `(.L_x_12) ;  /* 0x0000000000608947 */ /* 0x000ff40003800000 */
[----:B------:R-:W-:Y:S01]  /*02b0*/  LOP3.LUT R6, R5, 0xffffff0, RZ, 0xc0, !PT ;  /* 0x0ffffff005067812 */ /* 0x000fe200078ec0ff */
[----:B------:R-:W-:Y:S02]  /*02c0*/  IMAD.MOV.U32 R7, RZ, RZ, RZ ;  /* 0x000000ffff077224 */ /* 0x000fe400078e00ff */
[----:B------:R-:W-:-:S07]  /*02d0*/  IMAD.MOV.U32 R4, RZ, RZ, R0 ;  /* 0x000000ffff047224 */ /* 0x000fce00078e0000 */
.L_x_13:
[C---:B-1----:R-:W-:Y:S01]  /*02e0*/  LEA R8, R4.reuse, UR14, 0x2 ;  /* 0x0000000e04087c11 */ /* 0x042fe2000f8e10ff */
[----:B------:R-:W-:Y:S01]  /*02f0*/  VIADD R7, R7, 0x10 ;  /* 0x0000001007077836 */ /* 0x000fe20000000000 */
[----:B------:R-:W-:-:S03]  /*0300*/  IADD3 R4, PT, PT, R4, 0x200, RZ ;  /* 0x0000020004047810 */ /* 0x000fc60007ffe0ff */
[----:B------:R1:W-:Y:S01]  /*0310*/  STS [R8], RZ ;  /* 0x000000ff08007388 */ /* 0x0003e20000000800 */
[----:B------:R-:W-:-:S03]  /*0320*/  ISETP.NE.AND P0, PT, R7, R6, PT ;  /* 0x000000060700720c */ /* 0x000fc60003f05270 */
[----:B------:R1:W-:Y:S04]  /*0330*/  STS [R8+0x80], RZ ;  /* 0x000080ff08007388 */ /* 0x0003e80000000800 */
        /* <DEDUP_REMOVED lines=13> */
[----:B------:R1:W-:Y:S01]  /*0410*/  STS [R8+0x780], RZ ;  /* 0x000780ff08007388 */ /* 0x0003e20000000800 */
[----:B------:R-:W-:Y:S05]  /*0420*/  @P0 BRA `(.L_x_13) ;  /* 0xfffffffc00ac0947 */ /* 0x000fea000383ffff */
.L_x_12:
[----:B------:R-:W-:Y:S05]  /*0430*/  BSYNC.RECONVERGENT B1 ;  /* 0x0000000000017941 */ /* 0x000fea0003800200 */
.L_x_11:
[----:B------:R-:W-:Y:S05]  /*0440*/  @!P1 BRA `(.L_x_10) ;  /* 0x0000000000889947 */ /* 0x000fea0003800000 */
[----:B------:R-:W-:Y:S01]  /*0450*/  ISETP.GE.U32.AND P0, PT, R9, 0x8, PT ;  /* 0x000000080900780c */ /* 0x000fe20003f06070 */
[----:B------:R-:W-:Y:S01]  /*0460*/  BSSY.RECONVERGENT B1, `(.L_x_14) ;  /* 0x000000e000017945 */ /* 0x000fe20003800200 */
[----:B------:R-:W-:-:S04]  /*0470*/  LOP3.LUT R7, R5, 0x7, RZ, 0xc0, !PT ;  /* 0x0000000705077812 */ /* 0x000fc800078ec0ff */
[----:B------:R-:W-:-:S07]  /*0480*/  ISETP.NE.AND P1, PT, R7, RZ, PT ;  /* 0x000000ff0700720c */ /* 0x000fce0003f25270 */
[----:B------:R-:W-:Y:S06]  /*0490*/  @!P0 BRA `(.L_x_15) ;  /* 0x0000000000288947 */ /* 0x000fec0003800000 */
[C---:B------:R-:W-:Y:S01]  /*04a0*/  LEA R6, R4.reuse, UR14, 0x2 ;  /* 0x0000000e04067c11 */ /* 0x040fe2000f8e10ff */
[----:B------:R-:W-:-:S04]  /*04b0*/  VIADD R4, R4, 0x100 ;  /* 0x0000010004047836 */ /* 0x000fc80000000000 */
[----:B------:R2:W-:Y:S04]  /*04c0*/  STS [R6], RZ ;  /* 0x000000ff06007388 */ /* 0x0005e80000000800 */
[----:B------:R2:W-:Y:S04]  /*04d0*/  STS [R6+0x80], RZ ;  /* 0x000080ff06007388 */ /* 0x0005e80000000800 */
[----:B------:R2:W-:Y:S04]  /*04e0*/  STS [R6+0x100], RZ ;  /* 0x000100ff06007388 */ /* 0x0005e80000000800 */
[----:B------:R2:W-:Y:S04]  /*04f0*/  STS [R6+0x180], RZ ;  /* 0x000180ff06007388 */ /* 0x0005e80000000800 */
[----:B------:R2:W-:Y:S04]  /*0500*/  STS [R6+0x200], RZ ;  /* 0x000200ff06007388 */ /* 0x0005e80000000800 */
[----:B------:R2:W-:Y:S04]  /*0510*/  STS [R6+0x280], RZ ;  /* 0x000280ff06007388 */ /* 0x0005e80000000800 */
[----:B------:R2:W-:Y:S04]  /*0520*/  STS [R6+0x300], RZ ;  /* 0x000300ff06007388 */ /* 0x0005e80000000800 */
[----:B------:R2:W-:Y:S02]  /*0530*/  STS [R6+0x380], RZ ;  /* 0x000380ff06007388 */ /* 0x0005e40000000800 */
.L_x_15:
[----:B------:R-:W-:Y:S05]  /*0540*/  BSYNC.RECONVERGENT B1 ;  /* 0x0000000000017941 */ /* 0x000fea0003800200 */
.L_x_14:
[----:B------:R-:W-:Y:S05]  /*0550*/  @!P1 BRA `(.L_x_10) ;  /* 0x0000000000449947 */ /* 0x000fea0003800000 */
[----:B------:R-:W-:Y:S02]  /*0560*/  ISETP.GE.U32.AND P0, PT, R7, 0x4, PT ;  /* 0x000000040700780c */ /* 0x000fe40003f06070 */
[----:B------:R-:W-:-:S04]  /*0570*/  LOP3.LUT R5, R5, 0x3, RZ, 0xc0, !PT ;  /* 0x0000000305057812 */ /* 0x000fc800078ec0ff */
[----:B------:R-:W-:-:S07]  /*0580*/  ISETP.NE.AND P1, PT, R5, RZ, PT ;  /* 0x000000ff0500720c */ /* 0x000fce0003f25270 */
[C---:B--2---:R-:W-:Y:S01]  /*0590*/  @P0 LEA R6, R4.reuse, UR14, 0x2 ;  /* 0x0000000e04060c11 */ /* 0x044fe2000f8e10ff */
[----:B------:R-:W-:-:S04]  /*05a0*/  @P0 VIADD R4, R4, 0x80 ;  /* 0x0000008004040836 */ /* 0x000fc80000000000 */
[----:B------:R3:W-:Y:S04]  /*05b0*/  @P0 STS [R6], RZ ;  /* 0x000000ff06000388 */ /* 0x0007e80000000800 */
[----:B------:R3:W-:Y:S04]  /*05c0*/  @P0 STS [R6+0x80], RZ ;  /* 0x000080ff06000388 */ /* 0x0007e80000000800 */
[----:B------:R3:W-:Y:S04]  /*05d0*/  @P0 STS [R6+0x100], RZ ;  /* 0x000100ff06000388 */ /* 0x0007e80000000800 */
[----:B------:R3:W-:Y:S01]  /*05e0*/  @P0 STS [R6+0x180], RZ ;  /* 0x000180ff06000388 */ /* 0x0007e20000000800 */
[----:B------:R-:W-:Y:S05]  /*05f0*/  @!P1 BRA `(.L_x_10) ;  /* 0x00000000001c9947 */ /* 0x000fea0003800000 */
[----:B---3--:R-:W-:-:S07]  /*0600*/  IMAD.MOV.U32 R6, RZ, RZ, RZ ;  /* 0x000000ffff067224 */ /* 0x008fce00078e00ff */
.L_x_16:
[----:B------:R-:W-:Y:S01]  /*0610*/  LEA R7, R4, UR14, 0x2 ;  /* 0x0000000e04077c11 */ /* 0x000fe2000f8e10ff */
[----:B------:R-:W-:Y:S02]  /*0620*/  VIADD R6, R6, 0x1 ;  /* 0x0000000106067836 */ /* 0x000fe40000000000 */
[----:B------:R-:W-:Y:S02]  /*0630*/  VIADD R4, R4, 0x20 ;  /* 0x0000002004047836 */ /* 0x000fe40000000000 */
[----:B------:R4:W-:Y:S01]  /*0640*/  STS [R7], RZ ;  /* 0x000000ff07007388 */ /* 0x0009e20000000800 */
[----:B------:R-:W-:-:S13]  /*0650*/  ISETP.NE.AND P0, PT, R6, R5, PT ;  /* 0x000000050600720c */ /* 0x000fda0003f05270 */
[----:B----4-:R-:W-:Y:S05]  /*0660*/  @P0 BRA `(.L_x_16) ;  /* 0xfffffffc00e80947 */ /* 0x010fea000383ffff */
.L_x_10:
[----:B------:R-:W-:Y:S05]  /*0670*/  BSYNC.RECONVERGENT B0 ;  /* 0x0000000000007941 */ /* 0x000fea0003800200 */
.L_x_9:
[----:B------:R-:W4:Y:S01]  /*0680*/  S2UR UR16, SR_CTAID.X ;  /* 0x00000000001079c3 */ /* 0x000f220000002500 */
[----:B------:R-:W5:Y:S01]  /*0690*/  LDCU UR10, c[0x0][0x390] ;  /* 0x00007200ff0a77ac */ /* 0x000f620008000800 */
[----:B------:R-:W1:Y:S02]  /*06a0*/  LDCU UR6, c[0x0][0x370] ;  /* 0x00006e00ff0677ac */ /* 0x000e640008000800 */
[----:B-1----:R-:W-:Y:S02]  /*06b0*/  UIMAD UR15, UR11, UR6, URZ ;  /* 0x000000060b0f72a4 */ /* 0x002fe4000f8e02ff */
[----:B----4-:R-:W-:-:S04]  /*06c0*/  UIMAD UR9, UR11, UR16, URZ ;  /* 0x000000100b0972a4 */ /* 0x010fc8000f8e02ff */
[----:B-----5:R-:W-:Y:S01]  /*06d0*/  UISETP.GE.AND UP0, UPT, UR9, UR10, UPT ;  /* 0x0000000a0900728c */ /* 0x020fe2000bf06270 */
[----:B------:R-:W-:Y:S08]  /*06e0*/  BAR.SYNC.DEFER_BLOCKING 0x0 ;  /* 0x0000000000007b1d */ /* 0x000ff00000010000 */
[----:B------:R-:W-:Y:S05]  /*06f0*/  BRA.U UP0, `(.L_x_17) ;  /* 0x0000000100807547 */ /* 0x000fea000b800000 */
[----:B------:R-:W-:Y:S01]  /*0700*/  LEA R7, R2, UR9, 0x2 ;  /* 0x0000000902077c11 */ /* 0x000fe2000f8e10ff */
[----:B------:R-:W-:Y:S03]  /*0710*/  BSSY.RECONVERGENT B0, `(.L_x_17) ;  /* 0x000001e000007945 */ /* 0x000fe60003800200 */
[----:B------:R-:W-:-:S04]  /*0720*/  IADD3 R4, PT, PT, R7, 0x3, RZ ;  /* 0x0000000307047810 */ /* 0x000fc80007ffe0ff */
[----:B------:R-:W-:-:S13]  /*0730*/  ISETP.GE.AND P0, PT, R4, UR10, PT ;  /* 0x0000000a04007c0c */ /* 0x000fda000bf06270 */
[----:B------:R-:W-:Y:S05]  /*0740*/  @P0 BRA `(.L_x_18) ;  /* 0x0000000000200947 */ /* 0x000fea0003800000 */
[----:B------:R-:W1:Y:S01]  /*0750*/  LDC.64 R4, c[0x0][0x380] ;  /* 0x0000e000ff047b82 */ /* 0x000e620000000a00 */
[----:B------:R-:W-:Y:S02]  /*0760*/  IMAD.SHL.U32 R9, R2, 0x10, RZ ;  /* 0x0000001002097824 */ /* 0x000fe400078e00ff */
[----:B-1----:R-:W-:-:S05]  /*0770*/  IMAD.WIDE R4, R7, 0x4, R4 ;  /* 0x0000000407047825 */ /* 0x002fca00078e0204 */
[----:B------:R-:W-:Y:S01]  /*0780*/  @!PT LDS RZ, [RZ] ;  /* 0x00000000fffff984 */ /* 0x000fe20000000800 */
[----:B------:R-:W-:Y:S01]  /*0790*/  @!PT LDS RZ, [RZ] ;  /* 0x00000000fffff984 */ /* 0x000fe20000000800 */
[----:B------:R-:W-:Y:S01]  /*07a0*/  @!PT LDS RZ, [RZ] ;  /* 0x00000000fffff984 */ /* 0x000fe20000000800 */
[----:B------:R1:W-:Y:S01]  /*07b0*/  LDGSTS.E.BYPASS.128 [R9], desc[UR12][R4.64] ;  /* 0x0000000004097fae */ /* 0x0003e2000b98180c */
[----:B------:R-:W-:Y:S05]  /*07c0*/  BRA `(.L_x_19) ;  /* 0x0000000000487947 */ /* 0x000fea0003800000 */
.L_x_18:
[----:B------:R-:W1:Y:S01]  /*07d0*/  LDC.64 R4, c[0x0][0x380] ;  /* 0x0000e000ff047b82 */ /* 0x000e620000000a00 */
[C---:B--23--:R-:W-:Y:S01]  /*07e0*/  VIADD R6, R7.reuse, 0x1 ;  /* 0x0000000107067836 */ /* 0x04cfe20000000000 */
[C---:B------:R-:W-:Y:S01]  /*07f0*/  ISETP.GE.AND P0, PT, R7.reuse, UR10, PT ;  /* 0x0000000a07007c0c */ /* 0x040fe2000bf06270 */
[C---:B------:R-:W-:Y:S02]  /*0800*/  VIADD R8, R7.reuse, 0x2 ;  /* 0x0000000207087836 */ /* 0x040fe40000000000 */
[----:B------:R-:W-:Y:S01]  /*0810*/  IMAD.MOV.U32 R10, RZ, RZ, -0x1 ;  /* 0xffffffffff0a7424 */ /* 0x000fe200078e00ff */
[----:B------:R-:W-:Y:S01]  /*0820*/  ISETP.GE.AND P1, PT, R6, UR10, PT ;  /* 0x0000000a06007c0c */ /* 0x000fe2000bf26270 */
[----:B------:R-:W-:Y:S01]  /*0830*/  IMAD.MOV.U32 R6, RZ, RZ, -0x1 ;  /* 0xffffffffff067424 */ /* 0x000fe200078e00ff */
[----:B------:R-:W-:Y:S02]  /*0840*/  ISETP.GE.AND P2, PT, R8, UR10, PT ;  /* 0x0000000a08007c0c */ /* 0x000fe4000bf46270 */
[----:B------:R-:W-:Y:S01]  /*0850*/  MOV R8, 0xffffffff ;  /* 0xffffffff00087802 */ /* 0x000fe20000000f00 */
[----:B-1----:R-:W-:-:S05]  /*0860*/  IMAD.WIDE R4, R7, 0x4, R4 ;  /* 0x0000000407047825 */ /* 0x002fca00078e0204 */
[----:B------:R-:W2:Y:S04]  /*0870*/  @!P0 LDG.E R6, desc[UR12][R4.64] ;  /* 0x0000000c04068981 */ /* 0x000ea8000c1e1900 */
[----:B------:R-:W3:Y:S04]  /*0880*/  @!P1 LDG.E R8, desc[UR12][R4.64+0x4] ;  /* 0x0000040c04089981 */ /* 0x000ee8000c1e1900 */
[----:B------:R-:W4:Y:S01]  /*0890*/  @!P2 LDG.E R10, desc[UR12][R4.64+0x8] ;  /* 0x0000080c040aa981 */ /* 0x000f22000c1e1900 */
[----:B------:R-:W-:Y:S01]  /*08a0*/  LEA R7, R2, UR7, 0x4 ;  /* 0x0000000702077c11 */ /* 0x000fe2000f8e20ff */
[----:B------:R-:W-:-:S04]  /*08b0*/  IMAD.MOV.U32 R11, RZ, RZ, -0x1 ;  /* 0xffffffffff0b7424 */ /* 0x000fc800078e00ff */
[----:B--2---:R1:W-:Y:S04]  /*08c0*/  STS [R7], R6 ;  /* 0x0000000607007388 */ /* 0x0043e80000000800 */
[----:B---3--:R1:W-:Y:S04]  /*08d0*/  STS [R7+0x4], R8 ;  /* 0x0000040807007388 */ /* 0x0083e80000000800 */
[----:B----4-:R1:W-:Y:S02]  /*08e0*/  STS.64 [R7+0x8], R10 ;  /* 0x0000080a07007388 */ /* 0x0103e40000000a00 */
.L_x_19:
[----:B------:R-:W-:Y:S05]  /*08f0*/  BSYNC.RECONVERGENT B0 ;  /* 0x0000000000007941 */ /* 0x000fea0003800200 */
.L_x_17:
[----:B------:R-:W0:Y:S01]  /*0900*/  LDGDEPBAR ;  /* 0x00000000000079af */ /* 0x000e220000000000 */
[----:B------:R-:W-:-:S04]  /*0910*/  UIADD3 UR6, UPT, UPT, UR6, UR16, URZ ;  /* 0x0000001006067290 */ /* 0x000fc8000fffe0ff */
[----:B------:R-:W-:-:S04]  /*0920*/  UIMAD UR6, UR11, UR6, URZ ;  /* 0x000000060b0672a4 */ /* 0x000fc8000f8e02ff */
[----:B------:R-:W-:Y:S01]  /*0930*/  UISETP.GE.AND UP0, UPT, UR6, UR10, UPT ;  /* 0x0000000a0600728c */ /* 0x000fe2000bf06270 */
[----:B------:R-:W-:-:S04]  /*0940*/  DEPBAR.LE SB0, 0x0 ;  /* 0x000080000000791a */ /* 0x000fc80000000000 */
[----:B------:R-:W-:Y:S06]  /*0950*/  BAR.SYNC.DEFER_BLOCKING 0x0 ;  /* 0x0000000000007b1d */ /* 0x000fec0000010000 */
[----:B------:R-:W-:Y:S05]  /*0960*/  BRA.U UP0, `(.L_x_20) ;  /* 0x0000000d00ec7547 */ /* 0x000fea000b800000 */
[----:B-1----:R-:W1:Y:S01]  /*0970*/  I2F.U32.RP R9, UR5 ;  /* 0x0000000500097d06 */ /* 0x002e620008209000 */
[----:B--23--:R-:W-:Y:S01]  /*0980*/  IADD3 R6, PT, PT, R2, UR5, RZ ;  /* 0x0000000502067c10 */ /* 0x00cfe2000fffe0ff */
[----:B------:R-:W-:Y:S01]  /*0990*/  IMAD R11, RZ, RZ, -UR5 ;  /* 0x80000005ff0b7e24 */ /* 0x000fe2000f8e02ff */
[----:B------:R-:W-:Y:S02]  /*09a0*/  ISETP.NE.U32.AND P2, PT, RZ, UR5, PT ;  /* 0x00000005ff007c0c */ /* 0x000fe4000bf45070 */
[C---:B------:R-:W-:Y:S02]  /*09b0*/  ISETP.GE.U32.AND P0, PT, R6.reuse, UR11, PT ;  /* 0x0000000b06007c0c */ /* 0x040fe4000bf06070 */
[----:B------:R-:W-:Y:S02]  /*09c0*/  VIMNMX.U32 R7, PT, PT, R6, UR11, !PT ;  /* 0x0000000b06077c48 */ /* 0x000fe4000ffe0000 */
[----:B------:R-:W-:-:S04]  /*09d0*/  SEL R8, RZ, 0x1, P0 ;  /* 0x00000001ff087807 */ /* 0x000fc80000000000 */
[----:B------:R-:W-:Y:S01]  /*09e0*/  IADD3 R7, PT, PT, R7, -R6, -R8 ;  /* 0x8000000607077210 */ /* 0x000fe20007ffe808 */
[----:B-1----:R-:W1:Y:S02]  /*09f0*/  MUFU.RCP R9, R9 ;  /* 0x0000000900097308 */ /* 0x002e640000001000 */
[----:B-1----:R-:W-:-:S06]  /*0a00*/  VIADD R4, R9, 0xffffffe ;  /* 0x0ffffffe09047836 */ /* 0x002fcc0000000000 */
[----:B------:R1:W2:Y:S02]  /*0a10*/  F2I.FTZ.U32.TRUNC.NTZ R5, R4 ;  /* 0x0000000400057305 */ /* 0x0002a4000021f000 */
[----:B-1----:R-:W-:Y:S02]  /*0a20*/  IMAD.MOV.U32 R4, RZ, RZ, RZ ;  /* 0x000000ffff047224 */ /* 0x002fe400078e00ff */
[----:B--2---:R-:W-:-:S04]  /*0a30*/  IMAD R11, R11, R5, RZ ;  /* 0x000000050b0b7224 */ /* 0x004fc800078e02ff */
[----:B------:R-:W-:-:S06]  /*0a40*/  IMAD.HI.U32 R10, R5, R11, R4 ;  /* 0x0000000b050a7227 */ /* 0x000fcc00078e0004 */
[----:B------:R-:W-:-:S04]  /*0a50*/  IMAD.HI.U32 R5, R10, R7, RZ ;  /* 0x000000070a057227 */ /* 0x000fc800078e00ff */
[----:B------:R-:W-:-:S04]  /*0a60*/  IMAD.MOV R4, RZ, RZ, -R5 ;  /* 0x000000ffff047224 */ /* 0x000fc800078e0a05 */
[----:B------:R-:W-:-:S05]  /*0a70*/  IMAD R7, R4, UR5, R7 ;  /* 0x0000000504077c24 */ /* 0x000fca000f8e0207 */
[----:B------:R-:W-:-:S13]  /*0a80*/  ISETP.GE.U32.AND P0, PT, R7, UR5, PT ;  /* 0x0000000507007c0c */ /* 0x000fda000bf06070 */
[----:B------:R-:W-:Y:S02]  /*0a90*/  @P0 VIADD R7, R7, -UR5 ;  /* 0x8000000507070c36 */ /* 0x000fe40008000000 */
[----:B------:R-:W-:-:S03]  /*0aa0*/  @P0 VIADD R5, R5, 0x1 ;  /* 0x0000000105050836 */ /* 0x000fc60000000000 */
[----:B------:R-:W-:-:S13]  /*0ab0*/  ISETP.GE.U32.AND P1, PT, R7, UR5, PT ;  /* 0x0000000507007c0c */ /* 0x000fda000bf26070 */
[----:B------:R-:W-:Y:S02]  /*0ac0*/  @P1 IADD3 R5, PT, PT, R5, 0x1, RZ ;  /* 0x0000000105051810 */ /* 0x000fe40007ffe0ff */
[----:B------:R-:W-:-:S05]  /*0ad0*/  @!P2 LOP3.LUT R5, RZ, UR5, RZ, 0x33, !PT ;  /* 0x00000005ff05ac12 */ /* 0x000fca000f8e33ff */
[----:B------:R-:W-:-:S04]  /*0ae0*/  IMAD.IADD R4, R8, 0x1, R5 ;  /* 0x0000000108047824 */ /* 0x000fc800078e0205 */
[----:B------:R-:W-:-:S05]  /*0af0*/  VIADD R5, R4, 0x1 ;  /* 0x0000000104057836 */ /* 0x000fca0000000000 */
[C---:B------:R-:W-:Y:S02]  /*0b00*/  LOP3.LUT R12, R5.reuse, 0x3, RZ, 0xc0, !PT ;  /* 0x00000003050c7812 */ /* 0x040fe400078ec0ff */
[----:B------:R-:W-:-:S07]  /*0b10*/  LOP3.LUT R5, R5, 0xfffffffc, RZ, 0xc0, !PT ;  /* 0xfffffffc05057812 */ /* 0x000fce00078ec0ff */
.L_x_49:
[----:B-1----:R-:W1:Y:S01]  /*0b20*/  LDCU UR17, c[0x0][0x390] ;  /* 0x00007200ff1177ac */ /* 0x002e620008000800 */
[----:B--2---:R-:W-:Y:S01]  /*0b30*/  LEA R9, R2, UR6, 0x2 ;  /* 0x0000000602097c11 */ /* 0x004fe2000f8e10ff */
[----:B------:R-:W-:Y:S01]  /*0b40*/  BSSY.RECONVERGENT B0, `(.L_x_21) ;  /* 0x0000023000007945 */ /* 0x000fe20003800200 */
[----:B------:R-:W-:-:S03]  /*0b50*/  UIADD3 UR6, UPT, UPT, UR15, UR6, URZ ;  /* 0x000000060f067290 */ /* 0x000fc6000fffe0ff */
[----:B------:R-:W-:Y:S01]  /*0b60*/  VIADD R6, R9, 0x3 ;  /* 0x0000000309067836 */ /* 0x000fe20000000000 */
[----:B------:R-:W-:Y:S01]  /*0b70*/  UMOV UR9, UR8 ;  /* 0x0000000800097c82 */ /* 0x000fe20008000000 */
[----:B------:R-:W-:-:S03]  /*0b80*/  UMOV UR10, UR7 ;  /* 0x00000007000a7c82 */ /* 0x000fc60008000000 */
[----:B-1----:R-:W-:Y:S01]  /*0b90*/  ISETP.GE.AND P0, PT, R6, UR17, PT ;  /* 0x0000001106007c0c */ /* 0x002fe2000bf06270 */
[----:B------:R-:W-:-:S12]  /*0ba0*/  UISETP.GE.AND UP0, UPT, UR6, UR17, UPT ;  /* 0x000000110600728c */ /* 0x000fd8000bf06270 */
[----:B---3--:R-:W-:Y:S05]  /*0bb0*/  @P0 BRA `(.L_x_22) ;  /* 0x0000000000240947 */ /* 0x008fea0003800000 */
[----:B------:R-:W1:Y:S01]  /*0bc0*/  LDC.64 R6, c[0x0][0x380] ;  /* 0x0000e000ff067b82 */ /* 0x000e620000000a00 */
[----:B------:R-:W-:Y:S02]  /*0bd0*/  VIADD R8, R2, UR5 ;  /* 0x0000000502087c36 */ /* 0x000fe40008000000 */
[----:B-1----:R-:W-:-:S03]  /*0be0*/  IMAD.WIDE R6, R9, 0x4, R6 ;  /* 0x0000000409067825 */ /* 0x002fc600078e0206 */
[----:B------:R-:W-:-:S05]  /*0bf0*/  SHF.L.U32 R9, R8, 0x4, RZ ;  /* 0x0000000408097819 */ /* 0x000fca00000006ff */
[----:B------:R-:W-:Y:S01]  /*0c00*/  @!PT LDS RZ, [RZ] ;  /* 0x00000000fffff984 */ /* 0x000fe20000000800 */
[----:B------:R-:W-:Y:S01]  /*0c10*/  @!PT LDS RZ, [RZ] ;  /* 0x00000000fffff984 */ /* 0x000fe20000000800 */
[----:B------:R-:W-:Y:S01]  /*0c20*/  @!PT LDS RZ, [RZ] ;  /* 0x00000000fffff984 */ /* 0x000fe20000000800 */
[----:B------:R1:W-:Y:S01]  /*0c30*/  LDGSTS.E.BYPASS.128 [R9], desc[UR12][R6.64] ;  /* 0x0000000006097fae */ /* 0x0003e2000b98180c */
[----:B------:R-:W-:Y:S05]  /*0c40*/  BRA `(.L_x_23) ;  /* 0x0000000000487947 */ /* 0x000fea0003800000 */
.L_x_22:
[----:B------:R-:W1:Y:S01]  /*0c50*/  LDC.64 R6, c[0x0][0x380] ;  /* 0x0000e000ff067b82 */ /* 0x000e620000000a00 */
[C---:B------:R-:W-:Y:S01]  /*0c60*/  VIADD R8, R9.reuse, 0x1 ;  /* 0x0000000109087836 */ /* 0x040fe20000000000 */
[C---:B------:R-:W-:Y:S01]  /*0c70*/  ISETP.GE.AND P0, PT, R9.reuse, UR17, PT ;  /* 0x0000001109007c0c */ /* 0x040fe2000bf06270 */
[----:B------:R-:W-:-:S03]  /*0c80*/  VIADD R10, R9, 0x2 ;  /* 0x00000002090a7836 */ /* 0x000fc60000000000 */
[----:B------:R-:W-:Y:S01]  /*0c90*/  ISETP.GE.AND P1, PT, R8, UR17, PT ;  /* 0x0000001108007c0c */ /* 0x000fe2000bf26270 */
[----:B------:R-:W-:Y:S01]  /*0ca0*/  IMAD.MOV.U32 R8, RZ, RZ, -0x1 ;  /* 0xffffffffff087424 */ /* 0x000fe200078e00ff */
[----:B------:R-:W-:Y:S02]  /*0cb0*/  ISETP.GE.AND P2, PT, R10, UR17, PT ;  /* 0x000000110a007c0c */ /* 0x000fe4000bf46270 */
[----:B------:R-:W-:Y:S01]  /*0cc0*/  MOV R10, 0xffffffff ;  /* 0xffffffff000a7802 */ /* 0x000fe20000000f00 */
[----:B-1----:R-:W-:-:S04]  /*0cd0*/  IMAD.WIDE R6, R9, 0x4, R6 ;  /* 0x0000000409067825 */ /* 0x002fc800078e0206 */
[----:B------:R-:W-:Y:S01]  /*0ce0*/  IMAD.MOV.U32 R9, RZ, RZ, -0x1 ;  /* 0xffffffffff097424 */ /* 0x000fe200078e00ff */
[----:B------:R-:W2:Y:S05]  /*0cf0*/  @!P0 LDG.E R8, desc[UR12][R6.64] ;  /* 0x0000000c06088981 */ /* 0x000eaa000c1e1900 */
[----:B------:R-:W3:Y:S04]  /*0d00*/  @!P2 LDG.E R10, desc[UR12][R6.64+0x8] ;  /* 0x0000080c060aa981 */ /* 0x000ee8000c1e1900 */
[----:B------:R-:W4:Y:S01]  /*0d10*/  @!P1 LDG.E R9, desc[UR12][R6.64+0x4] ;  /* 0x0000040c06099981 */ /* 0x000f22000c1e1900 */
[----:B------:R-:W-:Y:S01]  /*0d20*/  LEA R13, R2, UR8, 0x4 ;  /* 0x00000008020d7c11 */ /* 0x000fe2000f8e20ff */
[----:B------:R-:W-:-:S04]  /*0d30*/  IMAD.MOV.U32 R11, RZ, RZ, -0x1 ;  /* 0xffffffffff0b7424 */ /* 0x000fc800078e00ff */
[----:B--2---:R2:W-:Y:S04]  /*0d40*/  STS [R13], R8 ;  /* 0x000000080d007388 */ /* 0x0045e80000000800 */
[----:B---3--:R2:W-:Y:S04]  /*0d50*/  STS.64 [R13+0x8], R10 ;  /* 0x0000080a0d007388 */ /* 0x0085e80000000a00 */
[----:B----4-:R2:W-:Y:S02]  /*0d60*/  STS [R13+0x4], R9 ;  /* 0x000004090d007388 */ /* 0x0105e40000000800 */
.L_x_23:
[----:B------:R-:W-:Y:S05]  /*0d70*/  BSYNC.RECONVERGENT B0 ;  /* 0x0000000000007941 */ /* 0x000fea0003800200 */
.L_x_21:
[----:B------:R-:W0:Y:S01]  /*0d80*/  LDGDEPBAR ;  /* 0x00000000000079af */ /* 0x000e220000000000 */
[----:B------:R-:W-:Y:S01]  /*0d90*/  ISETP.GE.U32.AND P0, PT, R2, UR11, PT ;  /* 0x0000000b02007c0c */ /* 0x000fe2000bf06070 */
[----:B------:R-:W3:Y:S01]  /*0da0*/  LDCU UR17, c[0x0][0x394] ;  /* 0x00007280ff1177ac */ /* 0x000ee20008000800 */
[----:B------:R-:W-:Y:S01]  /*0db0*/  BSSY.RECONVERGENT B1, `(.L_x_24) ;  /* 0x00000a8000017945 */ /* 0x000fe20003800200 */
[----:B-1----:R-:W-:Y:S02]  /*0dc0*/  IMAD.MOV.U32 R7, RZ, RZ, RZ ;  /* 0x000000ffff077224 */ /* 0x002fe400078e00ff */
[----:B--2---:R-:W-:Y:S01]  /*0dd0*/  IMAD.MOV.U32 R8, RZ, RZ, -0x1 ;  /* 0xffffffffff087424 */ /* 0x004fe200078e00ff */
[----:B------:R-:W-:-:S04]  /*0de0*/  DEPBAR.LE SB0, 0x0 ;  /* 0x000080000000791a */ /* 0x000fc80000000000 */
[----:B------:R-:W-:Y:S06]  /*0df0*/  BAR.SYNC.DEFER_BLOCKING 0x0 ;  /* 0x0000000000007b1d */ /* 0x000fec0000010000 */
[----:B------:R-:W-:Y:S05]  /*0e00*/  @P0 BRA `(.L_x_25) ;  /* 0x0000000800880947 */ /* 0x000fea0003800000 */
[----:B------:R-:W-:Y:S01]  /*0e10*/  ISETP.GE.U32.AND P0, PT, R4, 0x3, PT ;  /* 0x000000030400780c */ /* 0x000fe20003f06070 */
[----:B------:R-:W-:Y:S01]  /*0e20*/  BSSY.RECONVERGENT B0, `(.L_x_26) ;  /* 0x000005a000007945 */ /* 0x000fe20003800200 */
[----:B------:R-:W-:Y:S02]  /*0e30*/  HFMA2 R9, -RZ, RZ, 0, 0 ;  /* 0x00000000ff097431 */ /* 0x000fe400000001ff */
[----:B------:R-:W-:Y:S02]  /*0e40*/  IMAD.MOV.U32 R10, RZ, RZ, -0x1 ;  /* 0xffffffffff0a7424 */ /* 0x000fe400078e00ff */
[----:B------:R-:W-:-:S07]  /*0e50*/  IMAD.MOV.U32 R6, RZ, RZ, R2 ;  /* 0x000000ffff067224 */ /* 0x000fce00078e0002 */
[----:B------:R-:W-:Y:S05]  /*0e60*/  @!P0 BRA `(.L_x_27) ;  /* 0x0000000400548947 */ /* 0x000fea0003800000 */
[----:B------:R-:W-:Y:S01]  /*0e70*/  IMAD.MOV.U32 R10, RZ, RZ, -0x1 ;  /* 0xffffffffff0a7424 */ /* 0x000fe200078e00ff */
[----:B------:R-:W-:Y:S01]  /*0e80*/  CS2R R8, SRZ ;  /* 0x0000000000087805 */ /* 0x000fe2000001ff00 */
[----:B------:R-:W-:-:S07]  /*0e90*/  IMAD.MOV.U32 R6, RZ, RZ, R2 ;  /* 0x000000ffff067224 */ /* 0x000fce00078e0002 */
.L_x_39:
[----:B------:R-:W-:Y:S01]  /*0ea0*/  LEA R13, R6, UR7, 0x2 ;  /* 0x00000007060d7c11 */ /* 0x000fe2000f8e10ff */
[----:B------:R-:W-:Y:S01]  /*0eb0*/  VIADD R8, R8, 0x4 ;  /* 0x0000000408087836 */ /* 0x000fe20000000000 */
[----:B------:R-:W-:Y:S01]  /*0ec0*/  BSSY.RECONVERGENT B2, `(.L_x_28) ;  /* 0x0000012000027945 */ /* 0x000fe20003800200 */
[----:B-1----:R-:W-:Y:S01]  /*0ed0*/  MOV R7, R10 ;  /* 0x0000000a00077202 */ /* 0x002fe20000000f00 */
[----:B------:R-:W-:Y:S01]  /*0ee0*/  IMAD.MOV.U32 R11, RZ, RZ, R9 ;  /* 0x000000ffff0b7224 */ /* 0x000fe200078e0009 */
[----:B------:R-:W1:Y:S01]  /*0ef0*/  LDS R14, [R13] ;  /* 0x000000000d0e7984 */ /* 0x000e620000000800 */
[----:B------:R-:W-:Y:S02]  /*0f00*/  ISETP.NE.AND P0, PT, R8, R5, PT ;  /* 0x000000050800720c */ /* 0x000fe40003f05270 */
[----:B-1----:R-:W-:-:S13]  /*0f10*/  ISETP.GE.AND P1, PT, R14, RZ, PT ;  /* 0x000000ff0e00720c */ /* 0x002fda0003f26270 */
[----:B------:R-:W-:Y:S05]  /*0f20*/  @!P1 BRA `(.L_x_29) ;  /* 0x00000000002c9947 */ /* 0x000fea0003800000 */
[----:B------:R-:W-:-:S04]  /*0f30*/  SHF.R.U32.HI R7, RZ, UR4, R14 ;  /* 0x00000004ff077c19 */ /* 0x000fc8000801160e */
[----:B------:R-:W-:-:S13]  /*0f40*/  ISETP.NE.AND P1, PT, R7, R10, PT ;  /* 0x0000000a0700720c */ /* 0x000fda0003f25270 */
[----:B------:R-:W-:Y:S02]  /*0f50*/  @!P1 IMAD.MOV.U32 R7, RZ, RZ, R10 ;  /* 0x000000ffff079224 */ /* 0x000fe400078e000a */
[----:B------:R-:W-:Y:S01]  /*0f60*/  @!P1 VIADD R11, R9, 0x1 ;  /* 0x00000001090b9836 */ /* 0x000fe20000000000 */
[----:B------:R-:W-:Y:S06]  /*0f70*/  @!P1 BRA `(.L_x_29) ;  /* 0x0000000000189947 */ /* 0x000fec0003800000 */
[----:B------:R-:W-:Y:S01]  /*0f80*/  ISETP.GE.AND P1, PT, R9, 0x1, PT ;  /* 0x000000010900780c */ /* 0x000fe20003f26270 */
[----:B------:R-:W-:-:S12]  /*0f90*/  IMAD.MOV.U32 R11, RZ, RZ, 0x1 ;  /* 0x00000001ff0b7424 */ /* 0x000fd800078e00ff */
[----:B------:R-:W-:Y:S05]  /*0fa0*/  @!P1 BRA `(.L_x_29) ;  /* 0x00000000000c9947 */ /* 0x000fea0003800000 */
[----:B---3--:R-:W-:-:S05]  /*0fb0*/  IMAD R10, R3, UR17, R10 ;  /* 0x00000011030a7c24 */ /* 0x008fca000f8e020a */
[----:B------:R-:W-:-:S05]  /*0fc0*/  LEA R10, R10, UR14, 0x2 ;  /* 0x0000000e0a0a7c11 */ /* 0x000fca000f8e10ff */
[----:B------:R1:W-:Y:S02]  /*0fd0*/  ATOMS.ADD RZ, [R10], R9 ;  /* 0x000000090aff738c */ /* 0x0003e40000000000 */
.L_x_29:
[----:B---3--:R-:W-:Y:S05]  /*0fe0*/  BSYNC.RECONVERGENT B2 ;  /* 0x0000000000027941 */ /* 0x008fea0003800200 */
.L_x_28:
[----:B------:R-:W2:Y:S01]  /*0ff0*/  LDS R14, [R13+UR11] ;  /* 0x0000000b0d0e7984 */ /* 0x000ea20008000800 */
[----:B------:R-:W-:Y:S01]  /*1000*/  BSSY.RECONVERGENT B2, `(.L_x_30) ;  /* 0x0000012000027945 */ /* 0x000fe20003800200 */
[----:B------:R-:W-:Y:S01]  /*1010*/  IADD3 R15, PT, PT, R13, UR11, RZ ;  /* 0x0000000b0d0f7c10 */ /* 0x000fe2000fffe0ff */
[----:B-1----:R-:W-:Y:S02]  /*1020*/  IMAD.MOV.U32 R10, RZ, RZ, R7 ;  /* 0x000000ffff0a7224 */ /* 0x002fe400078e0007 */
[----:B------:R-:W-:Y:S01]  /*1030*/  IMAD.MOV.U32 R9, RZ, RZ, R11 ;  /* 0x000000ffff097224 */ /* 0x000fe200078e000b */
[----:B--2---:R-:W-:-:S13]  /*1040*/  ISETP.GE.AND P1, PT, R14, RZ, PT ;  /* 0x000000ff0e00720c */ /* 0x004fda0003f26270 */
[----:B------:R-:W-:Y:S05]  /*1050*/  @!P1 BRA `(.L_x_31) ;  /* 0x0000000000309947 */ /* 0x000fea0003800000 */
[----:B------:R-:W-:-:S04]  /*1060*/  SHF.R.U32.HI R10, RZ, UR4, R14 ;  /* 0x00000004ff0a7c19 */ /* 0x000fc8000801160e */
[----:B------:R-:W-:-:S13]  /*1070*/  ISETP.NE.AND P1, PT, R10, R7, PT ;  /* 0x000000070a00720c */ /* 0x000fda0003f25270 */
[----:B------:R-:W-:Y:S05]  /*1080*/  @!P1 BRA `(.L_x_32) ;  /* 0x00000000001c9947 */ /* 0x000fea0003800000 */
[----:B------:R-:W-:Y:S01]  /*1090*/  ISETP.GE.AND P1, PT, R11, 0x1, PT ;  /* 0x000000010b00780c */ /* 0x000fe20003f26270 */
[----:B------:R-:W-:-:S12]  /*10a0*/  IMAD.MOV.U32 R9, RZ, RZ, 0x1 ;  /* 0x00000001ff097424 */ /* 0x000fd800078e00ff */
[----:B------:R-:W-:Y:S05]  /*10b0*/  @!P1 BRA `(.L_x_31) ;  /* 0x0000000000189947 */ /* 0x000fea0003800000 */
[----:B------:R-:W-:-:S05]  /*10c0*/  IMAD R7, R3, UR17, R7 ;  /* 0x0000001103077c24 */ /* 0x000fca000f8e0207 */
[----:B------:R-:W-:-:S05]  /*10d0*/  LEA R14, R7, UR14, 0x2 ;  /* 0x0000000e070e7c11 */ /* 0x000fca000f8e10ff */
[----:B------:R1:W-:Y:S01]  /*10e0*/  ATOMS.ADD RZ, [R14], R11 ;  /* 0x0000000b0eff738c */ /* 0x0003e20000000000 */
[----:B------:R-:W-:Y:S05]  /*10f0*/  BRA `(.L_x_31) ;  /* 0x0000000000087947 */ /* 0x000fea0003800000 */
.L_x_32:
[----:B------:R-:W-:Y:S01]  /*1100*/  VIADD R9, R11, 0x1 ;  /* 0x000000010b097836 */ /* 0x000fe20000000000 */
[----:B------:R-:W-:-:S07]  /*1110*/  MOV R10, R7 ;  /* 0x00000007000a7202 */ /* 0x000fce0000000f00 */
.L_x_31:
[----:B------:R-:W-:Y:S05]  /*1120*/  BSYNC.RECONVERGENT B2 ;  /* 0x0000000000027941 */ /* 0x000fea0003800200 */
.L_x_30:
[----:B------:R-:W2:Y:S01]  /*1130*/  LDS R13, [R15+UR11] ;  /* 0x0000000b0f0d7984 */ /* 0x000ea20008000800 */
[----:B------:R-:W-:Y:S01]  /*1140*/  BSSY.RECONVERGENT B2, `(.L_x_33) ;  /* 0x0000012000027945 */ /* 0x000fe20003800200 */
[----:B-1----:R-:W-:Y:S02]  /*1150*/  VIADD R11, R15, UR11 ;  /* 0x0000000b0f0b7c36 */ /* 0x002fe40008000000 */
[----:B------:R-:W-:Y:S02]  /*1160*/  IMAD.MOV.U32 R14, RZ, RZ, R10 ;  /* 0x000000ffff0e7224 */ /* 0x000fe400078e000a */
        /* <DEDUP_REMOVED lines=13> */
.L_x_35:
[----:B------:R-:W-:Y:S01]  /*1240*/  IADD3 R7, PT, PT, R9, 0x1, RZ ;  /* 0x0000000109077810 */ /* 0x000fe20007ffe0ff */
[----:B------:R-:W-:-:S07]  /*1250*/  IMAD.MOV.U32 R14, RZ, RZ, R10 ;  /* 0x000000ffff0e7224 */ /* 0x000fce00078e000a */
.L_x_34:
[----:B------:R-:W-:Y:S05]  /*1260*/  BSYNC.RECONVERGENT B2 ;  /* 0x0000000000027941 */ /* 0x000fea0003800200 */
.L_x_33:
[----:B------:R-:W2:Y:S01]  /*1270*/  LDS R11, [R11+UR11] ;  /* 0x0000000b0b0b7984 */ /* 0x000ea20008000800 */
[----:B------:R-:W-:Y:S01]  /*1280*/  BSSY.RECONVERGENT B2, `(.L_x_36) ;  /* 0x0000011000027945 */ /* 0x000fe20003800200 */
        /* <DEDUP_REMOVED lines=14> */
.L_x_38:
[----:B------:R-:W-:Y:S01]  /*1370*/  IADD3 R9, PT, PT, R7, 0x1, RZ ;  /* 0x0000000107097810 */ /* 0x000fe20007ffe0ff */
[----:B------:R-:W-:-:S07]  /*1380*/  IMAD.MOV.U32 R10, RZ, RZ, R14 ;  /* 0x000000ffff0a7224 */ /* 0x000fce00078e000e */
.L_x_37:
[----:B------:R-:W-:Y:S05]  /*1390*/  BSYNC.RECONVERGENT B2 ;  /* 0x0000000000027941 */ /* 0x000fea0003800200 */
.L_x_36:
[----:B------:R-:W-:Y:S01]  /*13a0*/  VIADD R6, R6, UR11 ;  /* 0x0000000b06067c36 */ /* 0x000fe20008000000 */
[----:B------:R-:W-:Y:S06]  /*13b0*/  @P0 BRA `(.L_x_39) ;  /* 0xfffffff800b80947 */ /* 0x000fec000383ffff */
.L_x_27:
[----:B---3--:R-:W-:Y:S05]  /*13c0*/  BSYNC.RECONVERGENT B0 ;  /* 0x0000000000007941 */ /* 0x008fea0003800200 */
.L_x_26:
[----:B------:R-:W-:Y:S01]  /*13d0*/  ISETP.NE.AND P0, PT, R12, RZ, PT ;  /* 0x000000ff0c00720c */ /* 0x000fe20003f05270 */
[----:B------:R-:W-:Y:S02]  /*13e0*/  IMAD.MOV.U32 R8, RZ, RZ, R10 ;  /* 0x000000ffff087224 */ /* 0x000fe400078e000a */
[----:B-1----:R-:W-:-:S10]  /*13f0*/  IMAD.MOV.U32 R7, RZ, RZ, R9 ;  /* 0x000000ffff077224 */ /* 0x002fd400078e0009 */
[----:B------:R-:W-:Y:S05]  /*1400*/  @!P0 BRA `(.L_x_25) ;  /* 0x0000000400088947 */ /* 0x000fea0003800000 */
[----:B------:R-:W-:Y:S01]  /*1410*/  LEA R11, R6, UR7, 0x2 ;  /* 0x00000007060b7c11 */ /* 0x000fe2000f8e10ff */
[----:B------:R-:W-:Y:S01]  /*1420*/  BSSY.RECONVERGENT B0, `(.L_x_40) ;  /* 0x0000013000007945 */ /* 0x000fe20003800200 */
[----:B------:R-:W-:Y:S01]  /*1430*/  MOV R8, R10 ;  /* 0x0000000a00087202 */ /* 0x000fe20000000f00 */
[----:B------:R-:W-:Y:S02]  /*1440*/  IMAD.MOV.U32 R7, RZ, RZ, R9 ;  /* 0x000000ffff077224 */ /* 0x000fe400078e0009 */
[----:B------:R-:W1:Y:S02]  /*1450*/  LDS R6, [R11] ;  /* 0x000000000b067984 */ /* 0x000e640000000800 */
[----:B-1----:R-:W-:-:S13]  /*1460*/  ISETP.GE.AND P0, PT, R6, RZ, PT ;  /* 0x000000ff0600720c */ /* 0x002fda0003f06270 */
[----:B------:R-:W-:Y:S05]  /*1470*/  @!P0 BRA `(.L_x_41) ;  /* 0x0000000000348947 */ /* 0x000fea0003800000 */
[----:B------:R-:W-:-:S04]  /*1480*/  SHF.R.U32.HI R8, RZ, UR4, R6 ;  /* 0x00000004ff087c19 */ /* 0x000fc80008011606 */
[----:B------:R-:W-:-:S13]  /*1490*/  ISETP.NE.AND P0, PT, R8, R10, PT ;  /* 0x0000000a0800720c */ /* 0x000fda0003f05270 */
[----:B------:R-:W-:Y:S05]  /*14a0*/  @!P0 BRA `(.L_x_42) ;  /* 0x0000000000208947 */ /* 0x000fea0003800000 */
[----:B------:R-:W-:Y:S01]  /*14b0*/  ISETP.GE.AND P0, PT, R9, 0x1, PT ;  /* 0x000000010900780c */ /* 0x000fe20003f06270 */
[----:B------:R-:W-:-:S12]  /*14c0*/  IMAD.MOV.U32 R7, RZ, RZ, 0x1 ;  /* 0x00000001ff077424 */ /* 0x000fd800078e00ff */
[----:B------:R-:W-:Y:S05]  /*14d0*/  @!P0 BRA `(.L_x_41) ;  /* 0x00000000001c8947 */ /* 0x000fea0003800000 */
[----:B------:R-:W1:Y:S02]  /*14e0*/  LDCU UR18, c[0x0][0x394] ;  /* 0x00007280ff1277ac */ /* 0x000e640008000800 */
[----:B-1----:R-:W-:-:S05]  /*14f0*/  IMAD R6, R3, UR18, R10 ;  /* 0x0000001203067c24 */ /* 0x002fca000f8e020a */
[----:B------:R-:W-:-:S05]  /*1500*/  LEA R6, R6, UR14, 0x2 ;  /* 0x0000000e06067c11 */ /* 0x000fca000f8e10ff */
[----:B------:R1:W-:Y:S01]  /*1510*/  ATOMS.ADD RZ, [R6], R9 ;  /* 0x0000000906ff738c */ /* 0x0003e20000000000 */
[----:B------:R-:W-:Y:S05]  /*1520*/  BRA `(.L_x_41) ;  /* 0x0000000000087947 */ /* 0x000fea0003800000 */
.L_x_42:
[----:B------:R-:W-:Y:S02]  /*1530*/  VIADD R7, R9, 0x1 ;  /* 0x0000000109077836 */ /* 0x000fe40000000000 */
[----:B------:R-:W-:-:S07]  /*1540*/  IMAD.MOV.U32 R8, RZ, RZ, R10 ;  /* 0x000000ffff087224 */ /* 0x000fce00078e000a */
.L_x_41:
[----:B------:R-:W-:Y:S05]  /*1550*/  BSYNC.RECONVERGENT B0 ;  /* 0x0000000000007941 */ /* 0x000fea0003800200 */
.L_x_40:
[----:B------:R-:W-:-:S13]  /*1560*/  ISETP.NE.AND P0, PT, R12, 0x1, PT ;  /* 0x000000010c00780c */ /* 0x000fda0003f05270 */
[----:B------:R-:W-:Y:S05]  /*1570*/  @!P0 BRA `(.L_x_25) ;  /* 0x0000000000ac8947 */ /* 0x000fea0003800000 */
        /* <DEDUP_REMOVED lines=18> */
.L_x_45:
[----:B------:R-:W-:Y:S01]  /*16a0*/  VIADD R9, R7, 0x1 ;  /* 0x0000000107097836 */ /* 0x000fe20000000000 */
[----:B------:R-:W-:-:S07]  /*16b0*/  MOV R6, R8 ;  /* 0x0000000800067202 */ /* 0x000fce0000000f00 */
.L_x_44:
[----:B------:R-:W-:Y:S05]  /*16c0*/  BSYNC.RECONVERGENT B0 ;  /* 0x0000000000007941 */ /* 0x000fea0003800200 */
.L_x_43:
[----:B------:R-:W-:Y:S01]  /*16d0*/  ISETP.NE.AND P0, PT, R12, 0x2, PT ;  /* 0x000000020c00780c */ /* 0x000fe20003f05270 */
[----:B-1----:R-:W-:Y:S02]  /*16e0*/  IMAD.MOV.U32 R8, RZ, RZ, R6 ;  /* 0x000000ffff087224 */ /* 0x002fe400078e0006 */
[----:B------:R-:W-:-:S10]  /*16f0*/  IMAD.MOV.U32 R7, RZ, RZ, R9 ;  /* 0x000000ffff077224 */ /* 0x000fd400078e0009 */
[----:B------:R-:W-:Y:S05]  /*1700*/  @!P0 BRA `(.L_x_25) ;  /* 0x0000000000488947 */ /* 0x000fea0003800000 */
[----:B------:R-:W1:Y:S01]  /*1710*/  LDS R10, [R10+UR11] ;  /* 0x0000000b0a0a7984 */ /* 0x000e620008000800 */
[----:B------:R-:W-:Y:S02]  /*1720*/  IMAD.MOV.U32 R8, RZ, RZ, R6 ;  /* 0x000000ffff087224 */ /* 0x000fe400078e0006 */
[----:B------:R-:W-:Y:S01]  /*1730*/  IMAD.MOV.U32 R7, RZ, RZ, R9 ;  /* 0x000000ffff077224 */ /* 0x000fe200078e0009 */
[----:B-1----:R-:W-:-:S13]  /*1740*/  ISETP.GE.AND P0, PT, R10, RZ, PT ;  /* 0x000000ff0a00720c */ /* 0x002fda0003f06270 */
[----:B------:R-:W-:Y:S05]  /*1750*/  @!P0 BRA `(.L_x_25) ;  /* 0x0000000000348947 */ /* 0x000fea0003800000 */
[----:B------:R-:W-:-:S04]  /*1760*/  SHF.R.U32.HI R8, RZ, UR4, R10 ;  /* 0x00000004ff087c19 */ /* 0x000fc8000801160a */
[----:B------:R-:W-:-:S13]  /*1770*/  ISETP.NE.AND P0, PT, R8, R6, PT ;  /* 0x000000060800720c */ /* 0x000fda0003f05270 */
[----:B------:R-:W-:Y:S05]  /*1780*/  @!P0 BRA `(.L_x_46) ;  /* 0x0000000000208947 */ /* 0x000fea0003800000 */
[----:B------:R-:W-:Y:S01]  /*1790*/  ISETP.GE.AND P0, PT, R9, 0x1, PT ;  /* 0x000000010900780c */ /* 0x000fe20003f06270 */
[----:B------:R-:W-:-:S12]  /*17a0*/  HFMA2 R7, -RZ, RZ, 0, 5.9604644775390625e-08 ;  /* 0x00000001ff077431 */ /* 0x000fd800000001ff */
[----:B------:R-:W-:Y:S05]  /*17b0*/  @!P0 BRA `(.L_x_25) ;  /* 0x00000000001c8947 */ /* 0x000fea0003800000 */
[----:B------:R-:W1:Y:S02]  /*17c0*/  LDCU UR18, c[0x0][0x394] ;  /* 0x00007280ff1277ac */ /* 0x000e640008000800 */
[----:B-1----:R-:W-:-:S05]  /*17d0*/  IMAD R6, R3, UR18, R6 ;  /* 0x0000001203067c24 */ /* 0x002fca000f8e0206 */
[----:B------:R-:W-:-:S05]  /*17e0*/  LEA R6, R6, UR14, 0x2 ;  /* 0x0000000e06067c11 */ /* 0x000fca000f8e10ff */
[----:B------:R2:W-:Y:S01]  /*17f0*/  ATOMS.ADD RZ, [R6], R9 ;  /* 0x0000000906ff738c */ /* 0x0005e20000000000 */
[----:B------:R-:W-:Y:S05]  /*1800*/  BRA `(.L_x_25) ;  /* 0x0000000000087947 */ /* 0x000fea0003800000 */
.L_x_46:
[----:B------:R-:W-:Y:S02]  /*1810*/  VIADD R7, R9, 0x1 ;  /* 0x0000000109077836 */ /* 0x000fe40000000000 */
[----:B------:R-:W-:-:S07]  /*1820*/  IMAD.MOV.U32 R8, RZ, RZ, R6 ;  /* 0x000000ffff087224 */ /* 0x000fce00078e0006 */
.L_x_25:
[----:B---3--:R-:W-:Y:S05]  /*1830*/  BSYNC.RECONVERGENT B1 ;  /* 0x0000000000017941 */ /* 0x008fea0003800200 */
.L_x_24:
[----:B------:R-:W-:Y:S01]  /*1840*/  ISETP.GE.AND P0, PT, R7, 0x1, PT ;  /* 0x000000010700780c */ /* 0x000fe20003f06270 */
[----:B------:R-:W-:-:S12]  /*1850*/  BSSY.RECONVERGENT B0, `(.L_x_47) ;  /* 0x0000006000007945 */ /* 0x000fd80003800200 */
[----:B------:R-:W-:Y:S05]  /*1860*/  @!P0 BRA `(.L_x_48) ;  /* 0x0000000000108947 */ /* 0x000fea0003800000 */
[----:B------:R-:W3:Y:S02]  /*1870*/  LDCU UR7, c[0x0][0x394] ;  /* 0x00007280ff0777ac */ /* 0x000ee40008000800 */
[----:B---3--:R-:W-:-:S05]  /*1880*/  IMAD R8, R3, UR7, R8 ;  /* 0x0000000703087c24 */ /* 0x008fca000f8e0208 */
[----:B------:R-:W-:-:S05]  /*1890*/  LEA R8, R8, UR14, 0x2 ;  /* 0x0000000e08087c11 */ /* 0x000fca000f8e10ff */
[----:B------:R3:W-:Y:S02]  /*18a0*/  ATOMS.ADD RZ, [R8], R7 ;  /* 0x0000000708ff738c */ /* 0x0007e40000000000 */
.L_x_48:
[----:B------:R-:W-:Y:S05]  /*18b0*/  BSYNC.RECONVERGENT B0 ;  /* 0x0000000000007941 */ /* 0x000fea0003800200 */
.L_x_47:
[----:B------:R-:W-:Y:S06]  /*18c0*/  BAR.SYNC.DEFER_BLOCKING 0x0 ;  /* 0x0000000000007b1d */ /* 0x000fec0000010000 */
[----:B------:R-:W-:Y:S01]  /*18d0*/  UMOV UR7, UR8 ;  /* 0x0000000800077c82 */ /* 0x000fe20008000000 */
[----:B------:R-:W-:Y:S01]  /*18e0*/  UMOV UR8, UR10 ;  /* 0x0000000a00087c82 */ /* 0x000fe20008000000 */
[----:B------:R-:W-:Y:S06]  /*18f0*/  BAR.SYNC.DEFER_BLOCKING 0x0 ;  /* 0x0000000000007b1d */ /* 0x000fec0000010000 */
[----:B------:R-:W-:Y:S05]  /*1900*/  BRA.U !UP0, `(.L_x_49) ;  /* 0xfffffff108847547 */ /* 0x000fea000b83ffff */
[----:B------:R-:W-:-:S05]  /*1910*/  UMOV UR7, UR9 ;  /* 0x0000000900077c82 */ /* 0x000fca0008000000 */
.L_x_20:
[----:B------:R-:W-:Y:S01]  /*1920*/  ISETP.GE.U32.AND P0, PT, R2, UR11, PT ;  /* 0x0000000b02007c0c */ /* 0x000fe2000bf06070 */
[----:B------:R-:W4:Y:S01]  /*1930*/  LDCU UR6, c[0x0][0x394] ;  /* 0x00007280ff0677ac */ /* 0x000f220008000800 */
[----:B------:R-:W-:Y:S01]  /*1940*/  BSSY.RECONVERGENT B1, `(.L_x_50) ;  /* 0x0000098000017945 */ /* 0x000fe20003800200 */
[----:B-1-3--:R-:W-:Y:S01]  /*1950*/  IMAD.MOV.U32 R8, RZ, RZ, RZ ;  /* 0x000000ffff087224 */ /* 0x00afe200078e00ff */
[----:B------:R-:W1:Y:S01]  /*1960*/  LDCU UR8, c[0x0][0x394] ;  /* 0x00007280ff0877ac */ /* 0x000e620008000800 */
[----:B------:R-:W-:-:S08]  /*1970*/  IMAD.MOV.U32 R10, RZ, RZ, -0x1 ;  /* 0xffffffffff0a7424 */ /* 0x000fd000078e00ff */
[----:B------:R-:W-:Y:S05]  /*1980*/  @P0 BRA `(.L_x_51) ;  /* 0x00000008004c0947 */ /* 0x000fea0003800000 */
[----:B--2---:R-:W2:Y:S01]  /*1990*/  I2F.U32.RP R9, UR5 ;  /* 0x0000000500097d06 */ /* 0x004ea20008209000 */
[----:B------:R-:W-:Y:S01]  /*19a0*/  VIADD R6, R2, UR5 ;  /* 0x0000000502067c36 */ /* 0x000fe20008000000 */
[----:B------:R-:W-:Y:S01]  /*19b0*/  ISETP.NE.U32.AND P2, PT, RZ, UR5, PT ;  /* 0x00000005ff007c0c */ /* 0x000fe2000bf45070 */
[----:B------:R-:W-:Y:S01]  /*19c0*/  IMAD R11, RZ, RZ, -UR5 ;  /* 0x80000005ff0b7e24 */ /* 0x000fe2000f8e02ff */
[----:B------:R-:W-:Y:S02]  /*19d0*/  BSSY.RECONVERGENT B0, `(.L_x_52) ;  /* 0x0000073000007945 */ /* 0x000fe40003800200 */
[C---:B------:R-:W-:Y:S02]  /*19e0*/  ISETP.GE.U32.AND P0, PT, R6.reuse, UR11, PT ;  /* 0x0000000b06007c0c */ /* 0x040fe4000bf06070 */
[----:B------:R-:W-:Y:S02]  /*19f0*/  VIMNMX.U32 R7, PT, PT, R6, UR11, !PT ;  /* 0x0000000b06077c48 */ /* 0x000fe4000ffe0000 */
[----:B------:R-:W-:-:S04]  /*1a00*/  SEL R8, RZ, 0x1, P0 ;  /* 0x00000001ff087807 */ /* 0x000fc80000000000 */
[----:B------:R-:W-:Y:S01]  /*1a10*/  IADD3 R7, PT, PT, R7, -R6, -R8 ;  /* 0x8000000607077210 */ /* 0x000fe20007ffe808 */
[----:B--2---:R-:W2:Y:S02]  /*1a20*/  MUFU.RCP R9, R9 ;  /* 0x0000000900097308 */ /* 0x004ea40000001000 */
[----:B--2---:R-:W-:-:S06]  /*1a30*/  IADD3 R4, PT, PT, R9, 0xffffffe, RZ ;  /* 0x0ffffffe09047810 */ /* 0x004fcc0007ffe0ff */
[----:B------:R2:W3:Y:S02]  /*1a40*/  F2I.FTZ.U32.TRUNC.NTZ R5, R4 ;  /* 0x0000000400057305 */ /* 0x0004e4000021f000 */
[----:B--2---:R-:W-:Y:S02]  /*1a50*/  IMAD.MOV.U32 R4, RZ, RZ, RZ ;  /* 0x000000ffff047224 */ /* 0x004fe400078e00ff */
[----:B---3--:R-:W-:-:S04]  /*1a60*/  IMAD R11, R11, R5, RZ ;  /* 0x000000050b0b7224 */ /* 0x008fc800078e02ff */
[----:B------:R-:W-:-:S06]  /*1a70*/  IMAD.HI.U32 R10, R5, R11, R4 ;  /* 0x0000000b050a7227 */ /* 0x000fcc00078e0004 */
[----:B------:R-:W-:Y:S01]  /*1a80*/  IMAD.HI.U32 R5, R10, R7, RZ ;  /* 0x000000070a057227 */ /* 0x000fe200078e00ff */
[----:B------:R-:W-:-:S03]  /*1a90*/  MOV R10, 0xffffffff ;  /* 0xffffffff000a7802 */ /* 0x000fc60000000f00 */
[----:B------:R-:W-:-:S04]  /*1aa0*/  IMAD.MOV R4, RZ, RZ, -R5 ;  /* 0x000000ffff047224 */ /* 0x000fc800078e0a05 */
[----:B------:R-:W-:-:S05]  /*1ab0*/  IMAD R4, R4, UR5, R7 ;  /* 0x0000000504047c24 */ /* 0x000fca000f8e0207 */
[----:B------:R-:W-:-:S13]  /*1ac0*/  ISETP.GE.U32.AND P0, PT, R4, UR5, PT ;  /* 0x0000000504007c0c */ /* 0x000fda000bf06070 */
[----:B------:R-:W-:Y:S01]  /*1ad0*/  @P0 IADD3 R4, PT, PT, R4, -UR5, RZ ;  /* 0x8000000504040c10 */ /* 0x000fe2000fffe0ff */
[----:B------:R-:W-:-:S03]  /*1ae0*/  @P0 VIADD R5, R5, 0x1 ;  /* 0x0000000105050836 */ /* 0x000fc60000000000 */
[----:B------:R-:W-:-:S13]  /*1af0*/  ISETP.GE.U32.AND P1, PT, R4, UR5, PT ;  /* 0x0000000504007c0c */ /* 0x000fda000bf26070 */
[----:B------:R-:W-:Y:S01]  /*1b00*/  @P1 VIADD R5, R5, 0x1 ;  /* 0x0000000105051836 */ /* 0x000fe20000000000 */
[----:B------:R-:W-:-:S05]  /*1b10*/  @!P2 LOP3.LUT R5, RZ, UR5, RZ, 0x33, !PT ;  /* 0x00000005ff05ac12 */ /* 0x000fca000f8e33ff */
[----:B------:R-:W-:Y:S02]  /*1b20*/  IMAD.IADD R5, R8, 0x1, R5 ;  /* 0x0000000108057824 */ /* 0x000fe400078e0205 */
[----:B------:R-:W-:Y:S02]  /*1b30*/  IMAD.MOV.U32 R8, RZ, RZ, RZ ;  /* 0x000000ffff087224 */ /* 0x000fe400078e00ff */
[C---:B------:R-:W-:Y:S01]  /*1b40*/  VIADD R7, R5.reuse, 0x1 ;  /* 0x0000000105077836 */ /* 0x040fe20000000000 */
[----:B------:R-:W-:Y:S01]  /*1b50*/  ISETP.GE.U32.AND P0, PT, R5, 0x3, PT ;  /* 0x000000030500780c */ /* 0x000fe20003f06070 */
[----:B------:R-:W-:-:S03]  /*1b60*/  IMAD.MOV.U32 R5, RZ, RZ, R2 ;  /* 0x000000ffff057224 */ /* 0x000fc600078e0002 */
[----:B------:R-:W-:-:S09]  /*1b70*/  LOP3.LUT R4, R7, 0x3, RZ, 0xc0, !PT ;  /* 0x0000000307047812 */ /* 0x000fd200078ec0ff */
[----:B------:R-:W-:Y:S05]  /*1b80*/  @!P0 BRA `(.L_x_53) ;  /* 0x00000004005c8947 */ /* 0x000fea0003800000 */
[----:B------:R-:W-:Y:S01]  /*1b90*/  LOP3.LUT R7, R7, 0xfffffffc, RZ, 0xc0, !PT ;  /* 0xfffffffc07077812 */ /* 0x000fe200078ec0ff */
[----:B------:R-:W-:Y:S01]  /*1ba0*/  IMAD.MOV.U32 R10, RZ, RZ, -0x1 ;  /* 0xffffffffff0a7424 */ /* 0x000fe200078e00ff */
[----:B------:R-:W-:Y:S01]  /*1bb0*/  MOV R5, R2 ;  /* 0x0000000200057202 */ /* 0x000fe20000000f00 */
[----:B------:R-:W-:Y:S02]  /*1bc0*/  IMAD.MOV.U32 R8, RZ, RZ, RZ ;  /* 0x000000ffff087224 */ /* 0x000fe400078e00ff */
[----:B------:R-:W-:-:S07]  /*1bd0*/  IMAD.MOV.U32 R6, RZ, RZ, RZ ;  /* 0x000000ffff067224 */ /* 0x000fce00078e00ff */
.L_x_65:
[----:B-1----:R-:W-:Y:S01]  /*1be0*/  LEA R12, R5, UR7, 0x2 ;  /* 0x00000007050c7c11 */ /* 0x002fe2000f8e10ff */
[----:B------:R-:W-:Y:S01]  /*1bf0*/  VIADD R6, R6, 0x4 ;  /* 0x0000000406067836 */ /* 0x000fe20000000000 */
[----:B------:R-:W-:Y:S01]  /*1c00*/  BSSY.RECONVERGENT B2, `(.L_x_54) ;  /* 0x0000012000027945 */ /* 0x000fe20003800200 */
[----:B------:R-:W-:Y:S02]  /*1c10*/  IMAD.MOV.U32 R9, RZ, RZ, R10 ;  /* 0x000000ffff097224 */ /* 0x000fe400078e000a */
[----:B------:R-:W2:Y:S01]  /*1c20*/  LDS R13, [R12] ;  /* 0x000000000c0d7984 */ /* 0x000ea20000000800 */
[----:B------:R-:W-:Y:S01]  /*1c30*/  ISETP.NE.AND P0, PT, R6, R7, PT ;  /* 0x000000070600720c */ /* 0x000fe20003f05270 */
[----:B------:R-:W-:Y:S01]  /*1c40*/  IMAD.MOV.U32 R11, RZ, RZ, R8 ;  /* 0x000000ffff0b7224 */ /* 0x000fe200078e0008 */
[----:B--2---:R-:W-:-:S13]  /*1c50*/  ISETP.GE.AND P1, PT, R13, RZ, PT ;  /* 0x000000ff0d00720c */ /* 0x004fda0003f26270 */
[----:B------:R-:W-:Y:S05]  /*1c60*/  @!P1 BRA `(.L_x_55) ;  /* 0x00000000002c9947 */ /* 0x000fea0003800000 */
[----:B------:R-:W-:-:S04]  /*1c70*/  SHF.R.U32.HI R9, RZ, UR4, R13 ;  /* 0x00000004ff097c19 */ /* 0x000fc8000801160d */
[----:B------:R-:W-:-:S13]  /*1c80*/  ISETP.NE.AND P1, PT, R9, R10, PT ;  /* 0x0000000a0900720c */ /* 0x000fda0003f25270 */
[----:B------:R-:W-:Y:S01]  /*1c90*/  @!P1 MOV R9, R10 ;  /* 0x0000000a00099202 */ /* 0x000fe20000000f00 */
[----:B------:R-:W-:Y:S01]  /*1ca0*/  @!P1 VIADD R11, R8, 0x1 ;  /* 0x00000001080b9836 */ /* 0x000fe20000000000 */
[----:B------:R-:W-:Y:S06]  /*1cb0*/  @!P1 BRA `(.L_x_55) ;  /* 0x0000000000189947 */ /* 0x000fec0003800000 */
[----:B------:R-:W-:Y:S01]  /*1cc0*/  ISETP.GE.AND P1, PT, R8, 0x1, PT ;  /* 0x000000010800780c */ /* 0x000fe20003f26270 */
[----:B------:R-:W-:-:S12]  /*1cd0*/  IMAD.MOV.U32 R11, RZ, RZ, 0x1 ;  /* 0x00000001ff0b7424 */ /* 0x000fd800078e00ff */
[----:B------:R-:W-:Y:S05]  /*1ce0*/  @!P1 BRA `(.L_x_55) ;  /* 0x00000000000c9947 */ /* 0x000fea0003800000 */
[----:B----4-:R-:W-:-:S05]  /*1cf0*/  IMAD R10, R3, UR6, R10 ;  /* 0x00000006030a7c24 */ /* 0x010fca000f8e020a */
[----:B------:R-:W-:-:S05]  /*1d00*/  LEA R13, R10, UR14, 0x2 ;  /* 0x0000000e0a0d7c11 */ /* 0x000fca000f8e10ff */
[----:B------:R2:W-:Y:S02]  /*1d10*/  ATOMS.ADD RZ, [R13], R8 ;  /* 0x000000080dff738c */ /* 0x0005e40000000000 */
.L_x_55:
[----:B-1--4-:R-:W-:Y:S05]  /*1d20*/  BSYNC.RECONVERGENT B2 ;  /* 0x0000000000027941 */ /* 0x012fea0003800200 */
.L_x_54:
[----:B------:R-:W1:Y:S01]  /*1d30*/  LDS R14, [R12+UR11] ;  /* 0x0000000b0c0e7984 */ /* 0x000e620008000800 */
[----:B------:R-:W-:Y:S01]  /*1d40*/  BSSY.RECONVERGENT B2, `(.L_x_56) ;  /* 0x0000012000027945 */ /* 0x000fe20003800200 */
[----:B--2---:R-:W-:Y:S01]  /*1d50*/  VIADD R13, R12, UR11 ;  /* 0x0000000b0c0d7c36 */ /* 0x004fe20008000000 */
[----:B------:R-:W-:Y:S01]  /*1d60*/  MOV R10, R11 ;  /* 0x0000000b000a7202 */ /* 0x000fe20000000f00 */
[----:B------:R-:W-:Y:S01]  /*1d70*/  IMAD.MOV.U32 R8, RZ, RZ, R9 ;  /* 0x000000ffff087224 */ /* 0x000fe200078e0009 */
        /* <DEDUP_REMOVED lines=12> */
.L_x_58:
[----:B------:R-:W-:Y:S02]  /*1e40*/  VIADD R10, R11, 0x1 ;  /* 0x000000010b0a7836 */ /* 0x000fe40000000000 */
[----:B------:R-:W-:-:S07]  /*1e50*/  IMAD.MOV.U32 R8, RZ, RZ, R9 ;  /* 0x000000ffff087224 */ /* 0x000fce00078e0009 */
.L_x_57:
[----:B------:R-:W-:Y:S05]  /*1e60*/  BSYNC.RECONVERGENT B2 ;  /* 0x0000000000027941 */ /* 0x000fea0003800200 */
.L_x_56:
[----:B-1----:R-:W1:Y:S01]  /*1e70*/  LDS R11, [R13+UR11] ;  /* 0x0000000b0d0b7984 */ /* 0x002e620008000800 */
[----:B------:R-:W-:Y:S01]  /*1e80*/  BSSY.RECONVERGENT B2, `(.L_x_59) ;  /* 0x0000012000027945 */ /* 0x000fe20003800200 */
[----:B------:R-:W-:Y:S01]  /*1e90*/  VIADD R14, R13, UR11 ;  /* 0x0000000b0d0e7c36 */ /* 0x000fe20008000000 */
        /* <DEDUP_REMOVED lines=14> */
.L_x_61:
[----:B------:R-:W-:Y:S02]  /*1f80*/  VIADD R9, R10, 0x1 ;  /* 0x000000010a097836 */ /* 0x000fe40000000000 */
[----:B------:R-:W-:-:S07]  /*1f90*/  IMAD.MOV.U32 R12, RZ, RZ, R8 ;  /* 0x000000ffff0c7224 */ /* 0x000fce00078e0008 */
.L_x_60:
[----:B------:R-:W-:Y:S05]  /*1fa0*/  BSYNC.RECONVERGENT B2 ;  /* 0x0000000000027941 */ /* 0x000fea0003800200 */
.L_x_59:
[----:B------:R-:W2:Y:S01]  /*1fb0*/  LDS R14, [R14+UR11] ;  /* 0x0000000b0e0e7984 */ /* 0x000ea20008000800 */
[----:B------:R-:W-:Y:S01]  /*1fc0*/  BSSY.RECONVERGENT B2, `(.L_x_62) ;  /* 0x0000011000027945 */ /* 0x000fe20003800200 */
[----:B-1----:R-:W-:Y:S01]  /*1fd0*/  MOV R10, R12 ;  /* 0x0000000c000a7202 */ /* 0x002fe20000000f00 */
        /* <DEDUP_REMOVED lines=13> */
.L_x_64:
[----:B------:R-:W-:Y:S02]  /*20b0*/  VIADD R8, R9, 0x1 ;  /* 0x0000000109087836 */ /* 0x000fe40000000000 */
[----:B------:R-:W-:-:S07]  /*20c0*/  IMAD.MOV.U32 R10, RZ, RZ, R12 ;  /* 0x000000ffff0a7224 */ /* 0x000fce00078e000c */
.L_x_63:
[----:B------:R-:W-:Y:S05]  /*20d0*/  BSYNC.RECONVERGENT B2 ;  /* 0x0000000000027941 */ /* 0x000fea0003800200 */
.L_x_62:
[----:B------:R-:W-:Y:S01]  /*20e0*/  IADD3 R5, PT, PT, R5, UR11, RZ ;  /* 0x0000000b05057c10 */ /* 0x000fe2000fffe0ff */
[----:B------:R-:W-:Y:S06]  /*20f0*/  @P0 BRA `(.L_x_65) ;  /* 0xfffffff800b80947 */ /* 0x000fec000383ffff */
.L_x_53:
[----:B-1--4-:R-:W-:Y:S05]  /*2100*/  BSYNC.RECONVERGENT B0 ;  /* 0x0000000000007941 */ /* 0x012fea0003800200 */
.L_x_52:
[----:B------:R-:W-:-:S13]  /*2110*/  ISETP.NE.AND P0, PT, R4, RZ, PT ;  /* 0x000000ff0400720c */ /* 0x000fda0003f05270 */
[----:B------:R-:W-:Y:S05]  /*2120*/  @!P0 BRA `(.L_x_51) ;  /* 0x0000000000648947 */ /* 0x000fea0003800000 */
[----:B------:R-:W-:-:S07]  /*2130*/  IMAD.MOV.U32 R7, RZ, RZ, RZ ;  /* 0x000000ffff077224 */ /* 0x000fce00078e00ff */
.L_x_69:
[----:B-1----:R-:W-:Y:S01]  /*2140*/  LEA R6, R5, UR7, 0x2 ;  /* 0x0000000705067c11 */ /* 0x002fe2000f8e10ff */
[----:B------:R-:W-:Y:S01]  /*2150*/  VIADD R7, R7, 0x1 ;  /* 0x0000000107077836 */ /* 0x000fe20000000000 */
[----:B------:R-:W-:Y:S04]  /*2160*/  BSSY.RECONVERGENT B0, `(.L_x_66) ;  /* 0x0000013000007945 */ /* 0x000fe80003800200 */
[----:B------:R-:W1:Y:S01]  /*2170*/  LDS R6, [R6] ;  /* 0x0000000006067984 */ /* 0x000e620000000800 */
[----:B------:R-:W-:Y:S02]  /*2180*/  ISETP.NE.AND P0, PT, R7, R4, PT ;  /* 0x000000040700720c */ /* 0x000fe40003f05270 */
[----:B-1----:R-:W-:-:S13]  /*2190*/  ISETP.GE.AND P1, PT, R6, RZ, PT ;  /* 0x000000ff0600720c */ /* 0x002fda0003f26270 */
[----:B------:R-:W-:Y:S05]  /*21a0*/  @!P1 BRA `(.L_x_67) ;  /* 0x0000000000389947 */ /* 0x000fea0003800000 */
[----:B------:R-:W-:Y:S01]  /*21b0*/  SHF.R.U32.HI R9, RZ, UR4, R6 ;  /* 0x00000004ff097c19 */ /* 0x000fe20008011606 */
[----:B------:R-:W-:-:S03]  /*21c0*/  IMAD.MOV.U32 R6, RZ, RZ, R10 ;  /* 0x000000ffff067224 */ /* 0x000fc600078e000a */
[----:B------:R-:W-:-:S13]  /*21d0*/  ISETP.NE.AND P1, PT, R9, R10, PT ;  /* 0x0000000a0900720c */ /* 0x000fda0003f25270 */
[----:B------:R-:W-:Y:S05]  /*21e0*/  @!P1 BRA `(.L_x_68) ;  /* 0x0000000000249947 */ /* 0x000fea0003800000 */
[----:B------:R-:W-:Y:S01]  /*21f0*/  ISETP.GE.AND P1, PT, R8, 0x1, PT ;  /* 0x000000010800780c */ /* 0x000fe20003f26270 */
[----:B------:R-:W-:Y:S01]  /*2200*/  IMAD.MOV.U32 R10, RZ, RZ, R9 ;  /* 0x000000ffff0a7224 */ /* 0x000fe200078e0009 */
[----:B------:R-:W-:Y:S01]  /*2210*/  MOV R9, R8 ;  /* 0x0000000800097202 */ /* 0x000fe20000000f00 */
[----:B------:R-:W-:-:S10]  /*2220*/  IMAD.MOV.U32 R8, RZ, RZ, 0x1 ;  /* 0x00000001ff087424 */ /* 0x000fd400078e00ff */
[----:B------:R-:W-:Y:S05]  /*2230*/  @!P1 BRA `(.L_x_67) ;  /* 0x0000000000149947 */ /* 0x000fea0003800000 */
[----:B------:R-:W-:-:S05]  /*2240*/  IMAD R6, R3, UR8, R6 ;  /* 0x0000000803067c24 */ /* 0x000fca000f8e0206 */
[----:B------:R-:W-:-:S05]  /*2250*/  LEA R6, R6, UR14, 0x2 ;  /* 0x0000000e06067c11 */ /* 0x000fca000f8e10ff */
[----:B------:R1:W-:Y:S01]  /*2260*/  ATOMS.ADD RZ, [R6], R9 ;  /* 0x0000000906ff738c */ /* 0x0003e20000000000 */
[----:B------:R-:W-:Y:S05]  /*2270*/  BRA `(.L_x_67) ;  /* 0x0000000000047947 */ /* 0x000fea0003800000 */
.L_x_68:
[----:B------:R-:W-:-:S07]  /*2280*/  VIADD R8, R8, 0x1 ;  /* 0x0000000108087836 */ /* 0x000fce0000000000 */
.L_x_67:
[----:B------:R-:W-:Y:S05]  /*2290*/  BSYNC.RECONVERGENT B0 ;  /* 0x0000000000007941 */ /* 0x000fea0003800200 */
.L_x_66:
[----:B------:R-:W-:Y:S01]  /*22a0*/  VIADD R5, R5, UR5 ;  /* 0x0000000505057c36 */ /* 0x000fe20008000000 */
[----:B------:R-:W-:Y:S06]  /*22b0*/  @P0 BRA `(.L_x_69) ;  /* 0xfffffffc00a00947 */ /* 0x000fec000383ffff */
.L_x_51:
[----:B-1--4-:R-:W-:Y:S05]  /*22c0*/  BSYNC.RECONVERGENT B1 ;  /* 0x0000000000017941 */ /* 0x012fea0003800200 */
.L_x_50:
[----:B------:R-:W-:Y:S01]  /*22d0*/  ISETP.GE.AND P0, PT, R8, 0x1, PT ;  /* 0x000000010800780c */ /* 0x000fe20003f06270 */
[----:B------:R-:W-:-:S12]  /*22e0*/  BSSY.RECONVERGENT B0, `(.L_x_70) ;  /* 0x0000006000007945 */ /* 0x000fd80003800200 */
[----:B------:R-:W-:Y:S05]  /*22f0*/  @!P0 BRA `(.L_x_71) ;  /* 0x0000000000108947 */ /* 0x000fea0003800000 */
[----:B------:R-:W1:Y:S02]  /*2300*/  LDCU UR4, c[0x0][0x394] ;  /* 0x00007280ff0477ac */ /* 0x000e640008000800 */
[----:B-1----:R-:W-:-:S05]  /*2310*/  IMAD R3, R3, UR4, R10 ;  /* 0x0000000403037c24 */ /* 0x002fca000f8e020a */
[----:B------:R-:W-:-:S05]  /*2320*/  LEA R3, R3, UR14, 0x2 ;  /* 0x0000000e03037c11 */ /* 0x000fca000f8e10ff */
[----:B------:R1:W-:Y:S02]  /*2330*/  ATOMS.ADD RZ, [R3], R8 ;  /* 0x0000000803ff738c */ /* 0x0003e40000000000 */
.L_x_71:
[----:B------:R-:W-:Y:S05]  /*2340*/  BSYNC.RECONVERGENT B0 ;  /* 0x0000000000007941 */ /* 0x000fea0003800200 */
.L_x_70:
[----:B------:R-:W3:Y:S01]  /*2350*/  LDCU UR4, c[0x0][0x394] ;  /* 0x00007280ff0477ac */ /* 0x000ee20008000800 */
[----:B------:R-:W-:Y:S01]  /*2360*/  BAR.SYNC.DEFER_BLOCKING 0x0 ;  /* 0x0000000000007b1d */ /* 0x000fe20000010000 */
[----:B---3--:R-:W-:-:S04]  /*2370*/  ISETP.GE.AND P0, PT, R0, UR4, PT ;  /* 0x0000000400007c0c */ /* 0x008fc8000bf06270 */
[----:B------:R-:W-:-:S13]  /*2380*/  ISETP.GT.U32.OR P0, PT, R2, 0x1f, P0 ;  /* 0x0000001f0200780c */ /* 0x000fda0000704470 */
[----:B------:R-:W-:Y:S05]  /*2390*/  @P0 EXIT ;  /* 0x000000000000094d */ /* 0x000fea0003800000 */
[----:B------:R-:W3:Y:S01]  /*23a0*/  S2UR UR7, SR_CgaCtaId ;  /* 0x00000000000779c3 */ /* 0x000ee20000008800 */
[----:B------:R-:W-:Y:S01]  /*23b0*/  USHF.R.U32.HI UR4, URZ, 0x5, UR5 ;  /* 0x00000005ff047899 */ /* 0x000fe20008011605 */
[----:B------:R-:W-:Y:S01]  /*23c0*/  BSSY B0, `(.L_x_72) ;  /* 0x0000069000007945 */ /* 0x000fe20003800000 */
[----:B------:R-:W-:Y:S01]  /*23d0*/  UMOV UR6, 0x400 ;  /* 0x0000040000067882 */ /* 0x000fe20000000000 */
[----:B------:R-:W-:Y:S01]  /*23e0*/  IMAD.MOV.U32 R2, RZ, RZ, R0 ;  /* 0x000000ffff027224 */ /* 0x000fe200078e0000 */
[----:B------:R-:W-:-:S04]  /*23f0*/  UISETP.LT.U32.AND UP0, UPT, UR4, 0x1, UPT ;  /* 0x000000010400788c */ /* 0x000fc8000bf01070 */
[----:B------:R-:W-:-:S04]  /*2400*/  USEL UR4, UR4, 0x1, !UP0 ;  /* 0x0000000104047887 */ /* 0x000fc8000c000000 */
[----:B------:R-:W-:Y:S02]  /*2410*/  ULOP3.LUT UR8, UR4, 0x7, URZ, 0xc0, !UPT ;  /* 0x0000000704087892 */ /* 0x000fe4000f8ec0ff */
[----:B------:R-:W-:Y:S02]  /*2420*/  ULOP3.LUT UR10, UR4, 0x3, URZ, 0xc0, !UPT ;  /* 0x00000003040a7892 */ /* 0x000fe4000f8ec0ff */
[----:B------:R-:W-:Y:S02]  /*2430*/  UIADD3 UR9, UPT, UPT, UR8, -0x1, URZ ;  /* 0xffffffff08097890 */ /* 0x000fe4000fffe0ff */
[----:B------:R-:W-:Y:S02]  /*2440*/  ULOP3.LUT UR11, UR4, 0x1fff8, URZ, 0xc0, !UPT ;  /* 0x0001fff8040b7892 */ /* 0x000fe4000f8ec0ff */
[----:B------:R-:W-:Y:S02]  /*2450*/  UISETP.GE.U32.AND UP0, UPT, UR9, 0x3, UPT ;  /* 0x000000030900788c */ /* 0x000fe4000bf06070 */
[----:B---3--:R-:W-:-:S02]  /*2460*/  ULEA UR7, UR7, UR6, 0x18 ;  /* 0x0000000607077291 */ /* 0x008fc4000f8ec0ff */
[----:B------:R-:W-:Y:S02]  /*2470*/  ULOP3.LUT UR6, UR4, 0x7fffff8, URZ, 0xc0, !UPT ;  /* 0x07fffff804067892 */ /* 0x000fe4000f8ec0ff */
[----:B------:R-:W-:Y:S02]  /*2480*/  ULEA UR7, UR5, UR7, 0x5 ;  /* 0x0000000705077291 */ /* 0x000fe4000f8e28ff */
[----:B------:R-:W-:-:S12]  /*2490*/  UIADD3 UR6, UPT, UPT, -UR6, URZ, URZ ;  /* 0x000000ff06067290 */ /* 0x000fd8000fffe1ff */
.L_x_79:
[----:B------:R-:W-:Y:S01]  /*24a0*/  UISETP.GE.U32.AND UP1, UPT, UR5, 0x20, UPT ;  /* 0x000000200500788c */ /* 0x000fe2000bf26070 */
[----:B-1----:R-:W-:-:S08]  /*24b0*/  HFMA2 R3, -RZ, RZ, 0, 0 ;  /* 0x00000000ff037431 */ /* 0x002fd000000001ff */
[----:B------:R-:W-:Y:S05]  /*24c0*/  BRA.U !UP1, `(.L_x_73) ;  /* 0x00000005090c7547 */ /* 0x000fea000b800000 */
[----:B------:R-:W-:Y:S01]  /*24d0*/  UISETP.GE.U32.AND UP1, UPT, UR5, 0x100, UPT ;  /* 0x000001000500788c */ /* 0x000fe2000bf26070 */
[----:B------:R-:W-:Y:S02]  /*24e0*/  IMAD.MOV.U32 R5, RZ, RZ, RZ ;  /* 0x000000ffff057224 */ /* 0x000fe400078e00ff */
[----:B------:R-:W-:-:S06]  /*24f0*/  IMAD.MOV.U32 R3, RZ, RZ, RZ ;  /* 0x000000ffff037224 */ /* 0x000fcc00078e00ff */
[----:B------:R-:W-:Y:S05]  /*2500*/  BRA.U !UP1, `(.L_x_74) ;  /* 0x0000000109707547 */ /* 0x000fea000b800000 */
[----:B------:R-:W1:Y:S01]  /*2510*/  LDC R15, c[0x0][0x394] ;  /* 0x0000e500ff0f7b82 */ /* 0x000e620000000800 */
[----:B------:R-:W-:Y:S01]  /*2520*/  LEA R4, R2, UR7, 0x2 ;  /* 0x0000000702047c11 */ /* 0x000fe2000f8e10ff */
[----:B------:R-:W-:Y:S02]  /*2530*/  IMAD.MOV.U32 R3, RZ, RZ, RZ ;  /* 0x000000ffff037224 */ /* 0x000fe400078e00ff */
[----:B------:R-:W-:-:S07]  /*2540*/  IMAD.U32 R5, RZ, RZ, UR6 ;  /* 0x00000006ff057e24 */ /* 0x000fce000f8e00ff */
.L_x_75:
[----:B-1----:R-:W-:Y:S01]  /*2550*/  LEA R7, R15, R4, 0x2 ;  /* 0x000000040f077211 */ /* 0x002fe200078e10ff */
[----:B--2---:R1:W-:Y:S01]  /*2560*/  LDS R6, [R4] ;  /* 0x0000000004067984 */ /* 0x0043e20000000800 */
[----:B------:R-:W-:-:S03]  /*2570*/  VIADD R5, R5, 0x8 ;  /* 0x0000000805057836 */ /* 0x000fc60000000000 */
[----:B------:R-:W-:Y:S02]  /*2580*/  IMAD R8, R15, 0x4, R7 ;  /* 0x000000040f087824 */ /* 0x000fe400078e0207 */
[----:B------:R-:W2:Y:S01]  /*2590*/  LDS R7, [R7] ;  /* 0x0000000007077984 */ /* 0x000ea20000000800 */
[----:B------:R-:W-:Y:S01]  /*25a0*/  ISETP.NE.AND P0, PT, R5, RZ, PT ;  /* 0x000000ff0500720c */ /* 0x000fe20003f05270 */
[C---:B------:R-:W-:Y:S02]  /*25b0*/  IMAD R10, R15.reuse, 0x4, R8 ;  /* 0x000000040f0a7824 */ /* 0x040fe400078e0208 */
[----:B------:R-:W-:Y:S01]  /*25c0*/  LDS R9, [R8] ;  /* 0x0000000008097984 */ /* 0x000fe20000000800 */
[C---:B-1----:R-:W-:Y:S02]  /*25d0*/  IMAD R4, R15.reuse, 0x20, R4 ;  /* 0x000000200f047824 */ /* 0x042fe400078e0204 */
[C---:B------:R-:W-:Y:S02]  /*25e0*/  IMAD R11, R15.reuse, 0x4, R10 ;  /* 0x000000040f0b7824 */ /* 0x040fe400078e020a */
[----:B------:R-:W1:Y:S02]  /*25f0*/  LDS R10, [R10] ;  /* 0x000000000a0a7984 */ /* 0x000e640000000800 */
[----:B------:R-:W-:-:S02]  /*2600*/  IMAD R12, R15, 0x4, R11 ;  /* 0x000000040f0c7824 */ /* 0x000fc400078e020b */
[----:B------:R-:W-:Y:S03]  /*2610*/  LDS R11, [R11] ;  /* 0x000000000b0b7984 */ /* 0x000fe60000000800 */
[C---:B------:R-:W-:Y:S02]  /*2620*/  LEA R13, R15.reuse, R12, 0x2 ;  /* 0x0000000c0f0d7211 */ /* 0x040fe400078e10ff */
[----:B------:R-:W3:Y:S03]  /*2630*/  LDS R12, [R12] ;  /* 0x000000000c0c7984 */ /* 0x000ee60000000800 */
[----:B------:R-:W-:Y:S02]  /*2640*/  IMAD R14, R15, 0x4, R13 ;  /* 0x000000040f0e7824 */ /* 0x000fe400078e020d */
[----:B------:R-:W-:Y:S04]  /*2650*/  LDS R13, [R13] ;  /* 0x000000000d0d7984 */ /* 0x000fe80000000800 */
[----:B------:R-:W4:Y:S01]  /*2660*/  LDS R14, [R14] ;  /* 0x000000000e0e7984 */ /* 0x000f220000000800 */
[----:B--2---:R-:W-:-:S04]  /*2670*/  IADD3 R6, PT, PT, R7, R6, R3 ;  /* 0x0000000607067210 */ /* 0x004fc80007ffe003 */
[----:B-1----:R-:W-:-:S04]  /*2680*/  IADD3 R6, PT, PT, R10, R9, R6 ;  /* 0x000000090a067210 */ /* 0x002fc80007ffe006 */
[----:B---3--:R-:W-:-:S04]  /*2690*/  IADD3 R6, PT, PT, R12, R11, R6 ;  /* 0x0000000b0c067210 */ /* 0x008fc80007ffe006 */
[----:B----4-:R-:W-:Y:S01]  /*26a0*/  IADD3 R3, PT, PT, R14, R13, R6 ;  /* 0x0000000d0e037210 */ /* 0x010fe20007ffe006 */
[----:B------:R-:W-:Y:S06]  /*26b0*/  @P0 BRA `(.L_x_75) ;  /* 0xfffffffc00a40947 */ /* 0x000fec000383ffff */
[----:B------:R-:W-:-:S07]  /*26c0*/  IMAD.U32 R5, RZ, RZ, UR11 ;  /* 0x0000000bff057e24 */ /* 0x000fce000f8e00ff */
.L_x_74:
[----:B------:R-:W-:-:S09]  /*26d0*/  UISETP.NE.AND UP1, UPT, UR8, URZ, UPT ;  /* 0x000000ff0800728c */ /* 0x000fd2000bf25270 */
[----:B------:R-:W-:Y:S05]  /*26e0*/  BRA.U !UP1, `(.L_x_73) ;  /* 0x0000000109847547 */ /* 0x000fea000b800000 */
[----:B------:R-:W-:Y:S01]  /*26f0*/  UISETP.NE.AND UP1, UPT, UR10, URZ, UPT ;  /* 0x000000ff0a00728c */ /* 0x000fe2000bf25270 */
[----:B------:R-:W-:Y:S10]  /*2700*/  BRA.U !UP0, `(.L_x_76) ;  /* 0x0000000108347547 */ /* 0x000ff4000b800000 */
[----:B--2---:R-:W1:Y:S02]  /*2710*/  LDC R9, c[0x0][0x394] ;  /* 0x0000e500ff097b82 */ /* 0x004e640000000800 */
[C---:B-1----:R-:W-:Y:S02]  /*2720*/  IMAD R4, R5.reuse, R9, R2 ;  /* 0x0000000905047224 */ /* 0x042fe400078e0202 */
[----:B------:R-:W-:-:S03]  /*2730*/  VIADD R5, R5, 0x4 ;  /* 0x0000000405057836 */ /* 0x000fc60000000000 */
[----:B------:R-:W-:-:S04]  /*2740*/  LEA R4, R4, UR14, 0x2 ;  /* 0x0000000e04047c11 */ /* 0x000fc8000f8e10ff */
[C---:B------:R-:W-:Y:S02]  /*2750*/  LEA R6, R9.reuse, R4, 0x2 ;  /* 0x0000000409067211 */ /* 0x040fe400078e10ff */
[----:B------:R-:W-:Y:S03]  /*2760*/  LDS R4, [R4] ;  /* 0x0000000004047984 */ /* 0x000fe60000000800 */
[C---:B------:R-:W-:Y:S02]  /*2770*/  IMAD R7, R9.reuse, 0x4, R6 ;  /* 0x0000000409077824 */ /* 0x040fe400078e0206 */
[----:B------:R-:W1:Y:S02]  /*2780*/  LDS R6, [R6] ;  /* 0x0000000006067984 */ /* 0x000e640000000800 */
[----:B------:R-:W-:Y:S02]  /*2790*/  IMAD R9, R9, 0x4, R7 ;  /* 0x0000000409097824 */ /* 0x000fe400078e0207 */
[----:B------:R-:W-:Y:S04]  /*27a0*/  LDS R8, [R7] ;  /* 0x0000000007087984 */ /* 0x000fe80000000800 */
[----:B------:R-:W2:Y:S01]  /*27b0*/  LDS R9, [R9] ;  /* 0x0000000009097984 */ /* 0x000ea20000000800 */
[----:B-1----:R-:W-:-:S04]  /*27c0*/  IADD3 R3, PT, PT, R6, R4, R3 ;  /* 0x0000000406037210 */ /* 0x002fc80007ffe003 */
[----:B--2---:R-:W-:-:S07]  /*27d0*/  IADD3 R3, PT, PT, R9, R8, R3 ;  /* 0x0000000809037210 */ /* 0x004fce0007ffe003 */
.L_x_76:
[----:B------:R-:W-:Y:S05]  /*27e0*/  BRA.U !UP1, `(.L_x_73) ;  /* 0x0000000109447547 */ /* 0x000fea000b800000 */
[----:B------:R-:W-:-:S06]  /*27f0*/  ULOP3.LUT UP1, URZ, UR4, 0x1, URZ, 0xc0, !UPT ;  /* 0x0000000104ff7892 */ /* 0x000fcc000f82c0ff */
[----:B------:R-:W-:-:S05]  /*2800*/  PLOP3.LUT P0, PT, PT, PT, UP1, 0x80, 0x8 ;  /* 0x000000000008781c */ /* 0x000fca0003f0f018 */
[----:B------:R-:W1:Y:S01]  /*2810*/  @UP1 LDCU UR9, c[0x0][0x394] ;  /* 0x00007280ff0917ac */ /* 0x000e620008000800 */
[----:B------:R-:W-:-:S09]  /*2820*/  UISETP.NE.AND UP1, UPT, UR10, 0x1, UPT ;  /* 0x000000010a00788c */ /* 0x000fd2000bf25270 */
[----:B------:R-:W-:Y:S05]  /*2830*/  BRA.U !UP1, `(.L_x_77) ;  /* 0x0000000109207547 */ /* 0x000fea000b800000 */
[----:B------:R-:W2:Y:S02]  /*2840*/  LDC R4, c[0x0][0x394] ;  /* 0x0000e500ff047b82 */ /* 0x000ea40000000800 */
[C---:B--2---:R-:W-:Y:S01]  /*2850*/  IMAD R6, R5.reuse, R4, R2 ;  /* 0x0000000405067224 */ /* 0x044fe200078e0202 */
[----:B------:R-:W-:-:S04]  /*2860*/  IADD3 R5, PT, PT, R5, 0x2, RZ ;  /* 0x0000000205057810 */ /* 0x000fc80007ffe0ff */
[----:B------:R-:W-:-:S05]  /*2870*/  LEA R7, R6, UR14, 0x2 ;  /* 0x0000000e06077c11 */ /* 0x000fca000f8e10ff */
[----:B------:R-:W-:Y:S02]  /*2880*/  IMAD R6, R4, 0x4, R7 ;  /* 0x0000000404067824 */ /* 0x000fe400078e0207 */
[----:B------:R-:W-:Y:S04]  /*2890*/  LDS R4, [R7] ;  /* 0x0000000007047984 */ /* 0x000fe80000000800 */
[----:B------:R-:W2:Y:S02]  /*28a0*/  LDS R6, [R6] ;  /* 0x0000000006067984 */ /* 0x000ea40000000800 */
[----:B--2---:R-:W-:-:S07]  /*28b0*/  IADD3 R3, PT, PT, R6, R4, R3 ;  /* 0x0000000406037210 */ /* 0x004fce0007ffe003 */
.L_x_77:
[----:B-1----:R-:W-:-:S05]  /*28c0*/  @P0 IMAD R5, R5, UR9, R2 ;  /* 0x0000000905050c24 */ /* 0x002fca000f8e0202 */
[----:B------:R-:W-:-:S05]  /*28d0*/  @P0 LEA R5, R5, UR14, 0x2 ;  /* 0x0000000e05050c11 */ /* 0x000fca000f8e10ff */
[----:B------:R-:W1:Y:S02]  /*28e0*/  @P0 LDS R4, [R5] ;  /* 0x0000000005040984 */ /* 0x000e640000000800 */
[----:B-1----:R-:W-:-:S07]  /*28f0*/  @P0 IMAD.IADD R3, R3, 0x1, R4 ;  /* 0x0000000103030824 */ /* 0x002fce00078e0204 */
.L_x_73:
[----:B------:R-:W-:Y:S01]  /*2900*/  UMOV UR9, 0xffffffff ;  /* 0xffffffff00097882 */ /* 0x000fe20000000000 */
[----:B------:R-:W-:Y:S02]  /*2910*/  ISETP.NE.AND P0, PT, R0, RZ, PT ;  /* 0x000000ff0000720c */ /* 0x000fe40003f05270 */
[----:B------:R-:W-:Y:S11]  /*2920*/  BRA.DIV UR9, `(.L_x_78) ;  /* 0x0000000209507947 */ /* 0x000ff6000b800000 */
[----:B------:R-:W1:Y:S02]  /*2930*/  SHFL.DOWN PT, R4, R3, 0x10, 0x1f ;  /* 0x0a001f0003047f89 */ /* 0x000e6400000e0000 */
[----:B-1----:R-:W-:-:S05]  /*2940*/  IMAD.IADD R4, R4, 0x1, R3 ;  /* 0x0000000104047824 */ /* 0x002fca00078e0203 */
[----:B------:R-:W1:Y:S02]  /*2950*/  SHFL.DOWN PT, R5, R4, 0x8, 0x1f ;  /* 0x09001f0004057f89 */ /* 0x000e6400000e0000 */
[----:B-1----:R-:W-:-:S05]  /*2960*/  IMAD.IADD R5, R4, 0x1, R5 ;  /* 0x0000000104057824 */ /* 0x002fca00078e0205 */
[----:B--2---:R-:W1:Y:S02]  /*2970*/  SHFL.DOWN PT, R6, R5, 0x4, 0x1f ;  /* 0x08801f0005067f89 */ /* 0x004e6400000e0000 */
[----:B-1----:R-:W-:-:S05]  /*2980*/  IMAD.IADD R6, R5, 0x1, R6 ;  /* 0x0000000105067824 */ /* 0x002fca00078e0206 */
[----:B------:R-:W1:Y:S02]  /*2990*/  SHFL.DOWN PT, R7, R6, 0x2, 0x1f ;  /* 0x08401f0006077f89 */ /* 0x000e6400000e0000 */
[----:B-1----:R-:W-:-:S05]  /*29a0*/  IADD3 R7, PT, PT, R6, R7, RZ ;  /* 0x0000000706077210 */ /* 0x002fca0007ffe0ff */
[----:B------:R1:W2:Y:S02]  /*29b0*/  SHFL.DOWN PT, R8, R7, 0x1, 0x1f ;  /* 0x08201f0007087f89 */ /* 0x0002a400000e0000 */
.L_x_86:
[----:B------:R-:W3:Y:S01]  /*29c0*/  LDC R9, c[0x0][0x394] ;  /* 0x0000e500ff097b82 */ /* 0x000ee20000000800 */
[----:B-12---:R-:W-:-:S07]  /*29d0*/  IMAD.IADD R7, R7, 0x1, R8 ;  /* 0x0000000107077824 */ /* 0x006fce00078e0208 */
[----:B------:R-:W1:Y:S01]  /*29e0*/  @!P0 LDC.64 R4, c[0x0][0x388] ;  /* 0x0000e200ff048b82 */ /* 0x000e620000000a00 */
[----:B---3--:R-:W-:Y:S02]  /*29f0*/  @!P0 IMAD R3, R9, UR16, R2 ;  /* 0x0000001009038c24 */ /* 0x008fe4000f8e0202 */
[----:B------:R-:W-:Y:S02]  /*2a00*/  VIADD R2, R2, 0x20 ;  /* 0x0000002002027836 */ /* 0x000fe40000000000 */
[----:B-1----:R-:W-:-:S05]  /*2a10*/  @!P0 IMAD.WIDE.U32 R4, R3, 0x4, R4 ;  /* 0x0000000403048825 */ /* 0x002fca00078e0004 */
[----:B------:R3:W-:Y:S01]  /*2a20*/  @!P0 STG.E desc[UR12][R4.64], R7 ;  /* 0x0000000704008986 */ /* 0x0007e2000c10190c */
[----:B------:R-:W-:-:S13]  /*2a30*/  ISETP.GE.AND P0, PT, R2, R9, PT ;  /* 0x000000090200720c */ /* 0x000fda0003f06270 */
[----:B---3--:R-:W-:Y:S05]  /*2a40*/  @!P0 BRA `(.L_x_79) ;  /* 0xfffffff800948947 */ /* 0x008fea000383ffff */
[----:B------:R-:W-:Y:S05]  /*2a50*/  BSYNC B0 ;  /* 0x0000000000007941 */ /* 0x000fea0003800000 */
.L_x_72:
[----:B------:R-:W-:Y:S05]  /*2a60*/  EXIT ;  /* 0x000000000000794d */ /* 0x000fea0003800000 */
.L_x_78:
[----:B------:R-:W-:Y:S01]  /*2a70*/  BSSY B1, `(.L_x_80) ;  /* 0x0000008000017945 */ /* 0x000fe20003800000 */
[----:B------:R-:W-:Y:S01]  /*2a80*/  IMAD.MOV.U32 R4, RZ, RZ, R3 ;  /* 0x000000ffff047224 */ /* 0x000fe200078e0003 */
[----:B------:R-:W-:Y:S01]  /*2a90*/  MOV R11, 0x1f ;  /* 0x0000001f000b7802 */ /* 0x000fe20000000f00 */
[----:B------:R-:W-:Y:S02]  /*2aa0*/  IMAD.MOV.U32 R10, RZ, RZ, 0x10 ;  /* 0x00000010ff0a7424 */ /* 0x000fe400078e00ff */
[----:B--2---:R-:W-:-:S07]  /*2ab0*/  IMAD.MOV.U32 R9, RZ, RZ, -0x1 ;  /* 0xffffffffff097424 */ /* 0x004fce00078e00ff */
[----:B------:R-:W-:Y:S05]  /*2ac0*/  WARPSYNC.COLLECTIVE R9, `(.L_x_81) ;  /* 0x0000000009087348 */ /* 0x000fea0003c00000 */
[----:B------:R1:W2:Y:S02]  /*2ad0*/  SHFL.DOWN P1, R8, R4, R10, R11 ;  /* 0x0800000a04087389 */ /* 0x0002a4000002000b */
[----:B-12---:R-:W-:Y:S05]  /*2ae0*/  ENDCOLLECTIVE ;  /* 0x000000000000791b */ /* 0x006fea0003800000 */
.L_x_81:
[----:B------:R-:W-:Y:S05]  /*2af0*/  BSYNC B1 ;  /* 0x0000000000017941 */ /* 0x000fea0003800000 */
.L_x_80:
[----:B------:R-:W-:Y:S02]  /*2b00*/  IMAD.MOV.U32 R4, RZ, RZ, R8 ;  /* 0x000000ffff047224 */ /* 0x000fe400078e0008 */
[----:B------:R-:W-:Y:S02]  /*2b10*/  HFMA2 R11, -RZ, RZ, 0, 1.847743988037109375e-06 ;  /* 0x0000001fff0b7431 */ /* 0x000fe400000001ff */
[----:B------:R-:W-:Y:S02]  /*2b20*/  IMAD.MOV.U32 R10, RZ, RZ, 0x8 ;  /* 0x00000008ff0a7424 */ /* 0x000fe400078e00ff */
[----:B------:R-:W-:Y:S02]  /*2b30*/  IMAD.IADD R4, R4, 0x1, R3 ;  /* 0x0000000104047824 */ /* 0x000fe400078e0203 */
[----:B------:R-:W-:-:S07]  /*2b40*/  IMAD.MOV.U32 R9, RZ, RZ, -0x1 ;  /* 0xffffffffff097424 */ /* 0x000fce00078e00ff */
[----:B------:R-:W-:Y:S05]  /*2b50*/  WARPSYNC.COLLECTIVE R9, `(.L_x_82) ;  /* 0x0000000009087348 */ /* 0x000fea0003c00000 */
[----:B------:R1:W2:Y:S02]  /*2b60*/  SHFL.DOWN P1, R8, R4, R10, R11 ;  /* 0x0800000a04087389 */ /* 0x0002a4000002000b */
[----:B-12---:R-:W-:Y:S05]  /*2b70*/  ENDCOLLECTIVE ;  /* 0x000000000000791b */ /* 0x006fea0003800000 */
.L_x_82:
[----:B------:R-:W-:Y:S01]  /*2b80*/  MOV R10, 0x4 ;  /* 0x00000004000a7802 */ /* 0x000fe20000000f00 */
[----:B------:R-:W-:-:S04]  /*2b90*/  IMAD.MOV.U32 R5, RZ, RZ, R8 ;  /* 0x000000ffff057224 */ /* 0x000fc800078e0008 */
[----:B------:R-:W-:-:S04]  /*2ba0*/  IMAD.IADD R5, R4, 0x1, R5 ;  /* 0x0000000104057824 */ /* 0x000fc800078e0205 */
[----:B------:R-:W-:-:S07]  /*2bb0*/  IMAD.MOV.U32 R4, RZ, RZ, R5 ;  /* 0x000000ffff047224 */ /* 0x000fce00078e0005 */
[----:B------:R-:W-:Y:S05]  /*2bc0*/  WARPSYNC.COLLECTIVE R9, `(.L_x_83) ;  /* 0x0000000009087348 */ /* 0x000fea0003c00000 */
[----:B------:R1:W2:Y:S02]  /*2bd0*/  SHFL.DOWN P1, R8, R4, R10, R11 ;  /* 0x0800000a04087389 */ /* 0x0002a4000002000b */
[----:B-12---:R-:W-:Y:S05]  /*2be0*/  ENDCOLLECTIVE ;  /* 0x000000000000791b */ /* 0x006fea0003800000 */
.L_x_83:
[----:B------:R-:W-:Y:S02]  /*2bf0*/  IMAD.MOV.U32 R10, RZ, RZ, 0x2 ;  /* 0x00000002ff0a7424 */ /* 0x000fe400078e00ff */
[----:B------:R-:W-:-:S04]  /*2c00*/  IMAD.MOV.U32 R6, RZ, RZ, R8 ;  /* 0x000000ffff067224 */ /* 0x000fc800078e0008 */
[----:B------:R-:W-:-:S04]  /*2c10*/  IMAD.IADD R6, R5, 0x1, R6 ;  /* 0x0000000105067824 */ /* 0x000fc800078e0206 */
[----:B------:R-:W-:-:S07]  /*2c20*/  IMAD.MOV.U32 R4, RZ, RZ, R6 ;  /* 0x000000ffff047224 */ /* 0x000fce00078e0006 */
[----:B------:R-:W-:Y:S05]  /*2c30*/  WARPSYNC.COLLECTIVE R9, `(.L_x_84) ;  /* 0x0000000009087348 */ /* 0x000fea0003c00000 */
[----:B------:R1:W2:Y:S02]  /*2c40*/  SHFL.DOWN P1, R8, R4, R10, R11 ;  /* 0x0800000a04087389 */ /* 0x0002a4000002000b */
[----:B-12---:R-:W-:Y:S05]  /*2c50*/  ENDCOLLECTIVE ;  /* 0x000000000000791b */ /* 0x006fea0003800000 */
.L_x_84:
[----:B------:R-:W-:Y:S01]  /*2c60*/  IMAD.MOV.U32 R10, RZ, RZ, 0x1 ;  /* 0x00000001ff0a7424 */ /* 0x000fe200078e00ff */
[----:B------:R-:W-:-:S05]  /*2c70*/  MOV R7, R8 ;  /* 0x0000000800077202 */ /* 0x000fca0000000f00 */
[----:B------:R-:W-:-:S04]  /*2c80*/  IMAD.IADD R7, R6, 0x1, R7 ;  /* 0x0000000106077824 */ /* 0x000fc800078e0207 */
[----:B------:R-:W-:-:S07]  /*2c90*/  IMAD.MOV.U32 R4, RZ, RZ, R7 ;  /* 0x000000ffff047224 */ /* 0x000fce00078e0007 */
[----:B------:R-:W-:Y:S05]  /*2ca0*/  WARPSYNC.COLLECTIVE R9, `(.L_x_85) ;  /* 0x0000000009087348 */ /* 0x000fea0003c00000 */
[----:B------:R1:W2:Y:S02]  /*2cb0*/  SHFL.DOWN P1, R8, R4, R10, R11 ;  /* 0x0800000a04087389 */ /* 0x0002a4000002000b */
[----:B-12---:R-:W-:Y:S05]  /*2cc0*/  ENDCOLLECTIVE ;  /* 0x000000000000791b */ /* 0x006fea0003800000 */
.L_x_85:
[----:B------:R-:W-:Y:S05]  /*2cd0*/  BRA `(.L_x_86) ;  /* 0xfffffffc00387947 */ /* 0x000fea000383ffff */
.L_x_87:
        /* <DEDUP_REMOVED lines=10> */
.L_x_89:


//--------------------- .nv.shared._Z23histogram_reduce_kernelPKiPiii --------------------------
	.section	.nv.shared._Z23histogram_reduce_kernelPKiPiii,"aw",@nobits
	.sectionflags	@""
	.align	16
	.zero		1024


//--------------------- .nv.shared.reserved.0     --------------------------
	.section	.nv.shared.reserved.0,"aw",@nobits
	.weak		__nv_reservedSMEM_offset_0_alias
	.size		__nv_reservedSMEM_offset_0_alias, 0, 64
	.other		__nv_reservedSMEM_offset_0_alias,@"STO_CUDA_RESERVED_SHARED STV_DEFAULT"
__nv_reservedSMEM_offset_0_alias:
	.zero		0
	.zero		64


//--------------------- .nv.shared._Z26histogram_optimized_kernelPKiPiii --------------------------
	.section	.nv.shared._Z26histogram_optimized_kernelPKiPiii,"aw",@nobits
	.sectionflags	@""
	.align	16
	.zero		1024


//--------------------- .nv.constant0._Z23histogram_reduce_kernelPKiPiii --------------------------
	.section	.nv.constant0._Z23histogram_reduce_kernelPKiPiii,"a",@progbits
	.sectionflags	@""
	.align	4
.nv.constant0._Z23histogram_reduce_kernelPKiPiii:
	.zero		920


//--------------------- .nv.constant0._Z26histogram_optimized_kernelPKiPiii --------------------------
	.section	.nv.constant0._Z26histogram_optimized_kernelPKiPiii,"a",@progbits
	.sectionflags	@""
	.align	4
.nv.constant0._Z26histogram_optimized_kernelPKiPiii:
	.zero		920


//--------------------- SYMBOLS --------------------------

	.type		.nv.reservedSmem.offset0,@object
	.size		.nv.reservedSmem.offset0,0x4
	.type		.nv.reservedSmem.cap,@object
	.size		.nv.reservedSmem.cap,0x4
